//
// Generated by NVIDIA NVVM Compiler
//
// Compiler Build ID: CL-36424714
// Cuda compilation tools, release 13.0, V13.0.88
// Based on NVVM 20.0.0
//

.version 9.0
.target sm_100
.address_size 64

	// .globl	_Z28compute_accelerations_kernelP4Bodyi

.visible .entry _Z28compute_accelerations_kernelP4Bodyi(
	.param .u64 .ptr .align 1 _Z28compute_accelerations_kernelP4Bodyi_param_0,
	.param .u32 _Z28compute_accelerations_kernelP4Bodyi_param_1
)
{
	.reg .pred 	%p<18>;
	.reg .b32 	%r<44>;
	.reg .b32 	%f<380>;
	.reg .b64 	%rd<26>;

	ld.param.u64 	%rd9, [_Z28compute_accelerations_kernelP4Bodyi_param_0];
	ld.param.u32 	%r24, [_Z28compute_accelerations_kernelP4Bodyi_param_1];
	cvta.to.global.u64 	%rd1, %rd9;
	mov.u32 	%r25, %ctaid.x;
	mov.u32 	%r26, %ntid.x;
	mov.u32 	%r27, %tid.x;
	mad.lo.s32 	%r1, %r25, %r26, %r27;
	setp.ge.s32 	%p1, %r1, %r24;
	@%p1 bra 	$L__BB0_24;
	mul.wide.s32 	%rd10, %r1, 40;
	add.s64 	%rd11, %rd1, %rd10;
	add.s64 	%rd2, %rd11, 4;
	ld.global.f32 	%f1, [%rd11+4];
	ld.global.f32 	%f2, [%rd11+8];
	ld.global.f32 	%f3, [%rd11+12];
	setp.lt.s32 	%p2, %r1, 1;
	mov.f32 	%f353, 0f00000000;
	mov.b32 	%r42, 0;
	mov.f32 	%f354, %f353;
	mov.f32 	%f355, %f353;
	@%p2 bra 	$L__BB0_10;
	min.s32 	%r30, %r1, %r24;
	max.s32 	%r42, %r30, 1;
	and.b32  	%r3, %r42, 3;
	setp.lt.s32 	%p3, %r30, 4;
	mov.f32 	%f355, 0f00000000;
	mov.b32 	%r37, 0;
	mov.f32 	%f354, %f355;
	mov.f32 	%f353, %f355;
	@%p3 bra 	$L__BB0_5;
	and.b32  	%r37, %r42, 2147483644;
	neg.s32 	%r35, %r37;
	add.s64 	%rd24, %rd1, 80;
	mov.f32 	%f355, 0f00000000;
$L__BB0_4:
	.pragma "nounroll";
	ld.global.f32 	%f71, [%rd24+-76];
	sub.f32 	%f72, %f71, %f1;
	ld.global.f32 	%f73, [%rd24+-72];
	sub.f32 	%f74, %f73, %f2;
	ld.global.f32 	%f75, [%rd24+-68];
	sub.f32 	%f76, %f75, %f3;
	mul.f32 	%f77, %f74, %f74;
	fma.rn.f32 	%f78, %f72, %f72, %f77;
	fma.rn.f32 	%f79, %f76, %f76, %f78;
	add.f32 	%f80, %f79, 0f2EDBE6FF;
	sqrt.rn.f32 	%f81, %f80;
	mul.f32 	%f82, %f81, %f80;
	rcp.rn.f32 	%f83, %f82;
	ld.global.f32 	%f84, [%rd24+-80];
	mul.f32 	%f85, %f84, 0f2E92C4F8;
	mul.f32 	%f86, %f85, %f83;
	fma.rn.f32 	%f87, %f72, %f86, %f353;
	fma.rn.f32 	%f88, %f74, %f86, %f354;
	fma.rn.f32 	%f89, %f76, %f86, %f355;
	ld.global.f32 	%f90, [%rd24+-36];
	sub.f32 	%f91, %f90, %f1;
	ld.global.f32 	%f92, [%rd24+-32];
	sub.f32 	%f93, %f92, %f2;
	ld.global.f32 	%f94, [%rd24+-28];
	sub.f32 	%f95, %f94, %f3;
	mul.f32 	%f96, %f93, %f93;
	fma.rn.f32 	%f97, %f91, %f91, %f96;
	fma.rn.f32 	%f98, %f95, %f95, %f97;
	add.f32 	%f99, %f98, 0f2EDBE6FF;
	sqrt.rn.f32 	%f100, %f99;
	mul.f32 	%f101, %f100, %f99;
	rcp.rn.f32 	%f102, %f101;
	ld.global.f32 	%f103, [%rd24+-40];
	mul.f32 	%f104, %f103, 0f2E92C4F8;
	mul.f32 	%f105, %f104, %f102;
	fma.rn.f32 	%f106, %f91, %f105, %f87;
	fma.rn.f32 	%f107, %f93, %f105, %f88;
	fma.rn.f32 	%f108, %f95, %f105, %f89;
	ld.global.f32 	%f109, [%rd24+4];
	sub.f32 	%f110, %f109, %f1;
	ld.global.f32 	%f111, [%rd24+8];
	sub.f32 	%f112, %f111, %f2;
	ld.global.f32 	%f113, [%rd24+12];
	sub.f32 	%f114, %f113, %f3;
	mul.f32 	%f115, %f112, %f112;
	fma.rn.f32 	%f116, %f110, %f110, %f115;
	fma.rn.f32 	%f117, %f114, %f114, %f116;
	add.f32 	%f118, %f117, 0f2EDBE6FF;
	sqrt.rn.f32 	%f119, %f118;
	mul.f32 	%f120, %f119, %f118;
	rcp.rn.f32 	%f121, %f120;
	ld.global.f32 	%f122, [%rd24];
	mul.f32 	%f123, %f122, 0f2E92C4F8;
	mul.f32 	%f124, %f123, %f121;
	fma.rn.f32 	%f125, %f110, %f124, %f106;
	fma.rn.f32 	%f126, %f112, %f124, %f107;
	fma.rn.f32 	%f127, %f114, %f124, %f108;
	ld.global.f32 	%f128, [%rd24+44];
	sub.f32 	%f129, %f128, %f1;
	ld.global.f32 	%f130, [%rd24+48];
	sub.f32 	%f131, %f130, %f2;
	ld.global.f32 	%f132, [%rd24+52];
	sub.f32 	%f133, %f132, %f3;
	mul.f32 	%f134, %f131, %f131;
	fma.rn.f32 	%f135, %f129, %f129, %f134;
	fma.rn.f32 	%f136, %f133, %f133, %f135;
	add.f32 	%f137, %f136, 0f2EDBE6FF;
	sqrt.rn.f32 	%f138, %f137;
	mul.f32 	%f139, %f138, %f137;
	rcp.rn.f32 	%f140, %f139;
	ld.global.f32 	%f141, [%rd24+40];
	mul.f32 	%f142, %f141, 0f2E92C4F8;
	mul.f32 	%f143, %f142, %f140;
	fma.rn.f32 	%f353, %f129, %f143, %f125;
	fma.rn.f32 	%f354, %f131, %f143, %f126;
	fma.rn.f32 	%f355, %f133, %f143, %f127;
	add.s32 	%r35, %r35, 4;
	add.s64 	%rd24, %rd24, 160;
	setp.ne.s32 	%p4, %r35, 0;
	@%p4 bra 	$L__BB0_4;
$L__BB0_5:
	setp.eq.s32 	%p5, %r3, 0;
	@%p5 bra 	$L__BB0_10;
	setp.eq.s32 	%p6, %r3, 1;
	@%p6 bra 	$L__BB0_8;
	mul.wide.u32 	%rd12, %r37, 40;
	add.s64 	%rd13, %rd1, %rd12;
	ld.global.f32 	%f145, [%rd13+4];
	sub.f32 	%f146, %f145, %f1;
	ld.global.f32 	%f147, [%rd13+8];
	sub.f32 	%f148, %f147, %f2;
	ld.global.f32 	%f149, [%rd13+12];
	sub.f32 	%f150, %f149, %f3;
	mul.f32 	%f151, %f148, %f148;
	fma.rn.f32 	%f152, %f146, %f146, %f151;
	fma.rn.f32 	%f153, %f150, %f150, %f152;
	add.f32 	%f154, %f153, 0f2EDBE6FF;
	sqrt.rn.f32 	%f155, %f154;
	mul.f32 	%f156, %f155, %f154;
	rcp.rn.f32 	%f157, %f156;
	ld.global.f32 	%f158, [%rd13];
	mul.f32 	%f159, %f158, 0f2E92C4F8;
	mul.f32 	%f160, %f159, %f157;
	fma.rn.f32 	%f161, %f146, %f160, %f353;
	fma.rn.f32 	%f162, %f148, %f160, %f354;
	fma.rn.f32 	%f163, %f150, %f160, %f355;
	ld.global.f32 	%f164, [%rd13+44];
	sub.f32 	%f165, %f164, %f1;
	ld.global.f32 	%f166, [%rd13+48];
	sub.f32 	%f167, %f166, %f2;
	ld.global.f32 	%f168, [%rd13+52];
	sub.f32 	%f169, %f168, %f3;
	mul.f32 	%f170, %f167, %f167;
	fma.rn.f32 	%f171, %f165, %f165, %f170;
	fma.rn.f32 	%f172, %f169, %f169, %f171;
	add.f32 	%f173, %f172, 0f2EDBE6FF;
	sqrt.rn.f32 	%f174, %f173;
	mul.f32 	%f175, %f174, %f173;
	rcp.rn.f32 	%f176, %f175;
	ld.global.f32 	%f177, [%rd13+40];
	mul.f32 	%f178, %f177, 0f2E92C4F8;
	mul.f32 	%f179, %f178, %f176;
	fma.rn.f32 	%f353, %f165, %f179, %f161;
	fma.rn.f32 	%f354, %f167, %f179, %f162;
	fma.rn.f32 	%f355, %f169, %f179, %f163;
	add.s32 	%r37, %r37, 2;
$L__BB0_8:
	and.b32  	%r31, %r42, 1;
	setp.eq.b32 	%p7, %r31, 1;
	not.pred 	%p8, %p7;
	@%p8 bra 	$L__BB0_10;
	mul.wide.u32 	%rd14, %r37, 40;
	add.s64 	%rd15, %rd1, %rd14;
	ld.global.f32 	%f180, [%rd15+4];
	sub.f32 	%f181, %f180, %f1;
	ld.global.f32 	%f182, [%rd15+8];
	sub.f32 	%f183, %f182, %f2;
	ld.global.f32 	%f184, [%rd15+12];
	sub.f32 	%f185, %f184, %f3;
	mul.f32 	%f186, %f183, %f183;
	fma.rn.f32 	%f187, %f181, %f181, %f186;
	fma.rn.f32 	%f188, %f185, %f185, %f187;
	add.f32 	%f189, %f188, 0f2EDBE6FF;
	sqrt.rn.f32 	%f190, %f189;
	mul.f32 	%f191, %f190, %f189;
	rcp.rn.f32 	%f192, %f191;
	ld.global.f32 	%f193, [%rd15];
	mul.f32 	%f194, %f193, 0f2E92C4F8;
	mul.f32 	%f195, %f194, %f192;
	fma.rn.f32 	%f353, %f181, %f195, %f353;
	fma.rn.f32 	%f354, %f183, %f195, %f354;
	fma.rn.f32 	%f355, %f185, %f195, %f355;
$L__BB0_10:
	setp.ge.s32 	%p9, %r42, %r24;
	@%p9 bra 	$L__BB0_14;
	setp.eq.s32 	%p10, %r1, %r42;
	@%p10 bra 	$L__BB0_13;
	mul.wide.u32 	%rd16, %r42, 40;
	add.s64 	%rd17, %rd1, %rd16;
	ld.global.f32 	%f196, [%rd17+4];
	sub.f32 	%f197, %f196, %f1;
	ld.global.f32 	%f198, [%rd17+8];
	sub.f32 	%f199, %f198, %f2;
	ld.global.f32 	%f200, [%rd17+12];
	sub.f32 	%f201, %f200, %f3;
	mul.f32 	%f202, %f199, %f199;
	fma.rn.f32 	%f203, %f197, %f197, %f202;
	fma.rn.f32 	%f204, %f201, %f201, %f203;
	add.f32 	%f205, %f204, 0f2EDBE6FF;
	sqrt.rn.f32 	%f206, %f205;
	mul.f32 	%f207, %f206, %f205;
	rcp.rn.f32 	%f208, %f207;
	ld.global.f32 	%f209, [%rd17];
	mul.f32 	%f210, %f209, 0f2E92C4F8;
	mul.f32 	%f211, %f210, %f208;
	fma.rn.f32 	%f353, %f197, %f211, %f353;
	fma.rn.f32 	%f354, %f199, %f211, %f354;
	fma.rn.f32 	%f355, %f201, %f211, %f355;
$L__BB0_13:
	add.s32 	%r42, %r42, 1;
$L__BB0_14:
	setp.ge.s32 	%p11, %r42, %r24;
	@%p11 bra 	$L__BB0_23;
	sub.s32 	%r14, %r24, %r42;
	and.b32  	%r15, %r14, 3;
	sub.s32 	%r32, %r42, %r24;
	setp.gt.u32 	%p12, %r32, -4;
	@%p12 bra 	$L__BB0_18;
	and.b32  	%r33, %r14, -4;
	neg.s32 	%r40, %r33;
	mul.wide.u32 	%rd18, %r42, 40;
	add.s64 	%rd19, %rd18, %rd1;
	add.s64 	%rd25, %rd19, 80;
$L__BB0_17:
	.pragma "nounroll";
	ld.global.f32 	%f213, [%rd25+-76];
	sub.f32 	%f214, %f213, %f1;
	ld.global.f32 	%f215, [%rd25+-72];
	sub.f32 	%f216, %f215, %f2;
	ld.global.f32 	%f217, [%rd25+-68];
	sub.f32 	%f218, %f217, %f3;
	mul.f32 	%f219, %f216, %f216;
	fma.rn.f32 	%f220, %f214, %f214, %f219;
	fma.rn.f32 	%f221, %f218, %f218, %f220;
	add.f32 	%f222, %f221, 0f2EDBE6FF;
	sqrt.rn.f32 	%f223, %f222;
	mul.f32 	%f224, %f223, %f222;
	rcp.rn.f32 	%f225, %f224;
	ld.global.f32 	%f226, [%rd25+-80];
	mul.f32 	%f227, %f226, 0f2E92C4F8;
	mul.f32 	%f228, %f227, %f225;
	fma.rn.f32 	%f229, %f214, %f228, %f353;
	fma.rn.f32 	%f230, %f216, %f228, %f354;
	fma.rn.f32 	%f231, %f218, %f228, %f355;
	ld.global.f32 	%f232, [%rd25+-36];
	sub.f32 	%f233, %f232, %f1;
	ld.global.f32 	%f234, [%rd25+-32];
	sub.f32 	%f235, %f234, %f2;
	ld.global.f32 	%f236, [%rd25+-28];
	sub.f32 	%f237, %f236, %f3;
	mul.f32 	%f238, %f235, %f235;
	fma.rn.f32 	%f239, %f233, %f233, %f238;
	fma.rn.f32 	%f240, %f237, %f237, %f239;
	add.f32 	%f241, %f240, 0f2EDBE6FF;
	sqrt.rn.f32 	%f242, %f241;
	mul.f32 	%f243, %f242, %f241;
	rcp.rn.f32 	%f244, %f243;
	ld.global.f32 	%f245, [%rd25+-40];
	mul.f32 	%f246, %f245, 0f2E92C4F8;
	mul.f32 	%f247, %f246, %f244;
	fma.rn.f32 	%f248, %f233, %f247, %f229;
	fma.rn.f32 	%f249, %f235, %f247, %f230;
	fma.rn.f32 	%f250, %f237, %f247, %f231;
	ld.global.f32 	%f251, [%rd25+4];
	sub.f32 	%f252, %f251, %f1;
	ld.global.f32 	%f253, [%rd25+8];
	sub.f32 	%f254, %f253, %f2;
	ld.global.f32 	%f255, [%rd25+12];
	sub.f32 	%f256, %f255, %f3;
	mul.f32 	%f257, %f254, %f254;
	fma.rn.f32 	%f258, %f252, %f252, %f257;
	fma.rn.f32 	%f259, %f256, %f256, %f258;
	add.f32 	%f260, %f259, 0f2EDBE6FF;
	sqrt.rn.f32 	%f261, %f260;
	mul.f32 	%f262, %f261, %f260;
	rcp.rn.f32 	%f263, %f262;
	ld.global.f32 	%f264, [%rd25];
	mul.f32 	%f265, %f264, 0f2E92C4F8;
	mul.f32 	%f266, %f265, %f263;
	fma.rn.f32 	%f267, %f252, %f266, %f248;
	fma.rn.f32 	%f268, %f254, %f266, %f249;
	fma.rn.f32 	%f269, %f256, %f266, %f250;
	ld.global.f32 	%f270, [%rd25+44];
	sub.f32 	%f271, %f270, %f1;
	ld.global.f32 	%f272, [%rd25+48];
	sub.f32 	%f273, %f272, %f2;
	ld.global.f32 	%f274, [%rd25+52];
	sub.f32 	%f275, %f274, %f3;
	mul.f32 	%f276, %f273, %f273;
	fma.rn.f32 	%f277, %f271, %f271, %f276;
	fma.rn.f32 	%f278, %f275, %f275, %f277;
	add.f32 	%f279, %f278, 0f2EDBE6FF;
	sqrt.rn.f32 	%f280, %f279;
	mul.f32 	%f281, %f280, %f279;
	rcp.rn.f32 	%f282, %f281;
	ld.global.f32 	%f283, [%rd25+40];
	mul.f32 	%f284, %f283, 0f2E92C4F8;
	mul.f32 	%f285, %f284, %f282;
	fma.rn.f32 	%f353, %f271, %f285, %f267;
	fma.rn.f32 	%f354, %f273, %f285, %f268;
	fma.rn.f32 	%f355, %f275, %f285, %f269;
	add.s32 	%r42, %r42, 4;
	add.s32 	%r40, %r40, 4;
	add.s64 	%rd25, %rd25, 160;
	setp.ne.s32 	%p13, %r40, 0;
	@%p13 bra 	$L__BB0_17;
$L__BB0_18:
	setp.eq.s32 	%p14, %r15, 0;
	@%p14 bra 	$L__BB0_23;
	setp.eq.s32 	%p15, %r15, 1;
	@%p15 bra 	$L__BB0_21;
	mul.wide.u32 	%rd20, %r42, 40;
	add.s64 	%rd21, %rd1, %rd20;
	ld.global.f32 	%f287, [%rd21+4];
	sub.f32 	%f288, %f287, %f1;
	ld.global.f32 	%f289, [%rd21+8];
	sub.f32 	%f290, %f289, %f2;
	ld.global.f32 	%f291, [%rd21+12];
	sub.f32 	%f292, %f291, %f3;
	mul.f32 	%f293, %f290, %f290;
	fma.rn.f32 	%f294, %f288, %f288, %f293;
	fma.rn.f32 	%f295, %f292, %f292, %f294;
	add.f32 	%f296, %f295, 0f2EDBE6FF;
	sqrt.rn.f32 	%f297, %f296;
	mul.f32 	%f298, %f297, %f296;
	rcp.rn.f32 	%f299, %f298;
	ld.global.f32 	%f300, [%rd21];
	mul.f32 	%f301, %f300, 0f2E92C4F8;
	mul.f32 	%f302, %f301, %f299;
	fma.rn.f32 	%f303, %f288, %f302, %f353;
	fma.rn.f32 	%f304, %f290, %f302, %f354;
	fma.rn.f32 	%f305, %f292, %f302, %f355;
	ld.global.f32 	%f306, [%rd21+44];
	sub.f32 	%f307, %f306, %f1;
	ld.global.f32 	%f308, [%rd21+48];
	sub.f32 	%f309, %f308, %f2;
	ld.global.f32 	%f310, [%rd21+52];
	sub.f32 	%f311, %f310, %f3;
	mul.f32 	%f312, %f309, %f309;
	fma.rn.f32 	%f313, %f307, %f307, %f312;
	fma.rn.f32 	%f314, %f311, %f311, %f313;
	add.f32 	%f315, %f314, 0f2EDBE6FF;
	sqrt.rn.f32 	%f316, %f315;
	mul.f32 	%f317, %f316, %f315;
	rcp.rn.f32 	%f318, %f317;
	ld.global.f32 	%f319, [%rd21+40];
	mul.f32 	%f320, %f319, 0f2E92C4F8;
	mul.f32 	%f321, %f320, %f318;
	fma.rn.f32 	%f353, %f307, %f321, %f303;
	fma.rn.f32 	%f354, %f309, %f321, %f304;
	fma.rn.f32 	%f355, %f311, %f321, %f305;
	add.s32 	%r42, %r42, 2;
$L__BB0_21:
	and.b32  	%r34, %r14, 1;
	setp.eq.b32 	%p16, %r34, 1;
	not.pred 	%p17, %p16;
	@%p17 bra 	$L__BB0_23;
	mul.wide.u32 	%rd22, %r42, 40;
	add.s64 	%rd23, %rd1, %rd22;
	ld.global.f32 	%f322, [%rd23+4];
	sub.f32 	%f323, %f322, %f1;
	ld.global.f32 	%f324, [%rd23+8];
	sub.f32 	%f325, %f324, %f2;
	ld.global.f32 	%f326, [%rd23+12];
	sub.f32 	%f327, %f326, %f3;
	mul.f32 	%f328, %f325, %f325;
	fma.rn.f32 	%f329, %f323, %f323, %f328;
	fma.rn.f32 	%f330, %f327, %f327, %f329;
	add.f32 	%f331, %f330, 0f2EDBE6FF;
	sqrt.rn.f32 	%f332, %f331;
	mul.f32 	%f333, %f332, %f331;
	rcp.rn.f32 	%f334, %f333;
	ld.global.f32 	%f335, [%rd23];
	mul.f32 	%f336, %f335, 0f2E92C4F8;
	mul.f32 	%f337, %f336, %f334;
	fma.rn.f32 	%f353, %f323, %f337, %f353;
	fma.rn.f32 	%f354, %f325, %f337, %f354;
	fma.rn.f32 	%f355, %f327, %f337, %f355;
$L__BB0_23:
	st.global.f32 	[%rd2+24], %f353;
	st.global.f32 	[%rd2+28], %f354;
	st.global.f32 	[%rd2+32], %f355;
$L__BB0_24:
	ret;

}
	// .globl	_Z23update_positions_kernelP4Bodyif
.visible .entry _Z23update_positions_kernelP4Bodyif(
	.param .u64 .ptr .align 1 _Z23update_positions_kernelP4Bodyif_param_0,
	.param .u32 _Z23update_positions_kernelP4Bodyif_param_1,
	.param .f32 _Z23update_positions_kernelP4Bodyif_param_2
)
{
	.reg .pred 	%p<2>;
	.reg .b32 	%r<6>;
	.reg .b32 	%f<17>;
	.reg .b64 	%rd<5>;

	ld.param.u64 	%rd1, [_Z23update_positions_kernelP4Bodyif_param_0];
	ld.param.u32 	%r2, [_Z23update_positions_kernelP4Bodyif_param_1];
	ld.param.f32 	%f1, [_Z23update_positions_kernelP4Bodyif_param_2];
	mov.u32 	%r3, %ctaid.x;
	mov.u32 	%r4, %ntid.x;
	mov.u32 	%r5, %tid.x;
	mad.lo.s32 	%r1, %r3, %r4, %r5;
	setp.ge.s32 	%p1, %r1, %r2;
	@%p1 bra 	$L__BB1_2;
	cvta.to.global.u64 	%rd2, %rd1;
	mul.wide.s32 	%rd3, %r1, 40;
	add.s64 	%rd4, %rd2, %rd3;
	ld.global.f32 	%f2, [%rd4+28];
	ld.global.f32 	%f3, [%rd4+16];
	fma.rn.f32 	%f4, %f1, %f2, %f3;
	st.global.f32 	[%rd4+16], %f4;
	ld.global.f32 	%f5, [%rd4+32];
	ld.global.f32 	%f6, [%rd4+20];
	fma.rn.f32 	%f7, %f1, %f5, %f6;
	st.global.f32 	[%rd4+20], %f7;
	ld.global.f32 	%f8, [%rd4+36];
	ld.global.f32 	%f9, [%rd4+24];
	fma.rn.f32 	%f10, %f1, %f8, %f9;
	st.global.f32 	[%rd4+24], %f10;
	ld.global.f32 	%f11, [%rd4+4];
	fma.rn.f32 	%f12, %f1, %f4, %f11;
	st.global.f32 	[%rd4+4], %f12;
	ld.global.f32 	%f13, [%rd4+8];
	fma.rn.f32 	%f14, %f1, %f7, %f13;
	st.global.f32 	[%rd4+8], %f14;
	ld.global.f32 	%f15, [%rd4+12];
	fma.rn.f32 	%f16, %f1, %f10, %f15;
	st.global.f32 	[%rd4+12], %f16;
$L__BB1_2:
	ret;

}


// ===== COMPILED SASS (sm_100) =====

	.target	sm_100

	.elftype	@"ET_EXEC"


//--------------------- .note.nv.tkinfo           --------------------------
	.section	.note.nv.tkinfo,"",@"SHT_NOTE"
	.sectionflags	@"SHF_NOTE_NV_TKINFO"
	.tkinfo
        /*0018*/ 	.word	0x00000002
        /*0030*/ 	.string	""
        /*0030*/ 	.string	"ptxas"
        /*0030*/ 	.string	"Cuda compilation tools, release 13.0, V13.0.88"
        /*0030*/ 	.string	"Build cuda_13.0.r13.0/compiler.36424714_0"
        /*0030*/ 	.string	"-arch sm_100 -m 64 "



//--------------------- .note.nv.cuinfo           --------------------------
	.section	.note.nv.cuinfo,"",@"SHT_NOTE"
	.sectionflags	@"SHF_NOTE_NV_CUINFO"
        /*0018*/ 	.short	0x0002
        /*001a*/ 	.short	0x0064
        /*001c*/ 	.short	0x0082
	.zero		2


//--------------------- .nv.info                  --------------------------
	.section	.nv.info,"",@"SHT_CUDA_INFO"
	.align	4


	//----- nvinfo : EIATTR_REGCOUNT
	.align		4
        /*0000*/ 	.byte	0x04, 0x2f
        /*0002*/ 	.short	(.L_1 - .L_0)
	.align		4
.L_0:
        /*0004*/ 	.word	index@(_Z28compute_accelerations_kernelP4Bodyi)
        /*0008*/ 	.word	0x00000020


	//----- nvinfo : EIATTR_FRAME_SIZE
	.align		4
.L_1:
        /*000c*/ 	.byte	0x04, 0x11
        /*000e*/ 	.short	(.L_3 - .L_2)
	.align		4
.L_2:
        /*0010*/ 	.word	index@($__internal_1_$__cuda_sm20_sqrt_rn_f32_slowpath)
        /*0014*/ 	.word	0x00000000


	//----- nvinfo : EIATTR_FRAME_SIZE
	.align		4
.L_3:
        /*0018*/ 	.byte	0x04, 0x11
        /*001a*/ 	.short	(.L_5 - .L_4)
	.align		4
.L_4:
        /*001c*/ 	.word	index@($__internal_0_$__cuda_sm20_rcp_rn_f32_slowpath)
        /*0020*/ 	.word	0x00000000


	//----- nvinfo : EIATTR_FRAME_SIZE
	.align		4
.L_5:
        /*0024*/ 	.byte	0x04, 0x11
        /*0026*/ 	.short	(.L_7 - .L_6)
	.align		4
.L_6:
        /*0028*/ 	.word	index@(_Z28compute_accelerations_kernelP4Bodyi)
        /*002c*/ 	.word	0x00000000


	//----- nvinfo : EIATTR_REGCOUNT
	.align		4
.L_7:
        /*0030*/ 	.byte	0x04, 0x2f
        /*0032*/ 	.short	(.L_9 - .L_8)
	.align		4
.L_8:
        /*0034*/ 	.word	index@(_Z23update_positions_kernelP4Bodyif)
        /*0038*/ 	.word	0x00000012


	//----- nvinfo : EIATTR_FRAME_SIZE
	.align		4
.L_9:
        /*003c*/ 	.byte	0x04, 0x11
        /*003e*/ 	.short	(.L_11 - .L_10)
	.align		4
.L_10:
        /*0040*/ 	.word	index@(_Z23update_positions_kernelP4Bodyif)
        /*0044*/ 	.word	0x00000000


	//----- nvinfo : EIATTR_MIN_STACK_SIZE
	.align		4
.L_11:
        /*0048*/ 	.byte	0x04, 0x12
        /*004a*/ 	.short	(.L_13 - .L_12)
	.align		4
.L_12:
        /*004c*/ 	.word	index@(_Z23update_positions_kernelP4Bodyif)
        /*0050*/ 	.word	0x00000000


	//----- nvinfo : EIATTR_MIN_STACK_SIZE
	.align		4
.L_13:
        /*0054*/ 	.byte	0x04, 0x12
        /*0056*/ 	.short	(.L_15 - .L_14)
	.align		4
.L_14:
        /*0058*/ 	.word	index@(_Z28compute_accelerations_kernelP4Bodyi)
        /*005c*/ 	.word	0x00000000
.L_15:


//--------------------- .nv.compat                --------------------------
	.section	.nv.compat,"",@"SHT_CUDA_COMPAT_INFO"
	.align	4
        /*0000*/ 	.byte	0x02, 0x09, 0x00, 0x00, 0x02, 0x02, 0x01, 0x00, 0x02, 0x05, 0x05, 0x00, 0x03, 0x07, 0x01, 0x01
        /*0010*/ 	.byte	0x02, 0x03, 0x00, 0x00, 0x02, 0x06, 0x01, 0x00, 0x04, 0x0b, 0x08, 0x00, 0x01, 0x00, 0x00, 0x00
        /*0020*/ 	.byte	0x00, 0x00, 0x00, 0x00


//--------------------- .nv.info._Z23update_positions_kernelP4Bodyif --------------------------
	.section	.nv.info._Z23update_positions_kernelP4Bodyif,"",@"SHT_CUDA_INFO"
	.sectionflags	@""
	.align	4


	//----- nvinfo : EIATTR_CUDA_API_VERSION
	.align		4
        /*0000*/ 	.byte	0x04, 0x37
        /*0002*/ 	.short	(.L_17 - .L_16)
.L_16:
        /*0004*/ 	.word	0x00000082


	//----- nvinfo : EIATTR_KPARAM_INFO
	.align		4
.L_17:
        /*0008*/ 	.byte	0x04, 0x17
        /*000a*/ 	.short	(.L_19 - .L_18)
.L_18:
        /*000c*/ 	.word	0x00000000
        /*0010*/ 	.short	0x0002
        /*0012*/ 	.short	0x000c
        /*0014*/ 	.byte	0x00, 0xf0, 0x11, 0x00


	//----- nvinfo : EIATTR_KPARAM_INFO
	.align		4
.L_19:
        /*0018*/ 	.byte	0x04, 0x17
        /*001a*/ 	.short	(.L_21 - .L_20)
.L_20:
        /*001c*/ 	.word	0x00000000
        /*0020*/ 	.short	0x0001
        /*0022*/ 	.short	0x0008
        /*0024*/ 	.byte	0x00, 0xf0, 0x11, 0x00


	//----- nvinfo : EIATTR_KPARAM_INFO
	.align		4
.L_21:
        /*0028*/ 	.byte	0x04, 0x17
        /*002a*/ 	.short	(.L_23 - .L_22)
.L_22:
        /*002c*/ 	.word	0x00000000
        /*0030*/ 	.short	0x0000
        /*0032*/ 	.short	0x0000
        /*0034*/ 	.byte	0x00, 0xf5, 0x21, 0x00


	//----- nvinfo : EIATTR_SPARSE_MMA_MASK
	.align		4
.L_23:
        /*0038*/ 	.byte	0x03, 0x50
        /*003a*/ 	.short	0x0000


	//----- nvinfo : EIATTR_MAXREG_COUNT
	.align		4
        /*003c*/ 	.byte	0x03, 0x1b
        /*003e*/ 	.short	0x00ff


	//----- nvinfo : EIATTR_MERCURY_ISA_VERSION
	.align		4
        /*0040*/ 	.byte	0x03, 0x5f
        /*0042*/ 	.short	0x0101


	//----- nvinfo : EIATTR_VRC_CTA_INIT_COUNT
	.align		4
        /*0044*/ 	.byte	0x02, 0x4a
	.zero		1
	.zero		1


	//----- nvinfo : EIATTR_EXIT_INSTR_OFFSETS
	.align		4
        /*0048*/ 	.byte	0x04, 0x1c
        /*004a*/ 	.short	(.L_25 - .L_24)


	//   ....[0]....
.L_24:
        /*004c*/ 	.word	0x00000070


	//   ....[1]....
        /*0050*/ 	.word	0x00000210


	//----- nvinfo : EIATTR_CBANK_PARAM_SIZE
	.align		4
.L_25:
        /*0054*/ 	.byte	0x03, 0x19
        /*0056*/ 	.short	0x0010


	//----- nvinfo : EIATTR_PARAM_CBANK
	.align		4
        /*0058*/ 	.byte	0x04, 0x0a
        /*005a*/ 	.short	(.L_27 - .L_26)
	.align		4
.L_26:
        /*005c*/ 	.word	index@(.nv.constant0._Z23update_positions_kernelP4Bodyif)
        /*0060*/ 	.short	0x0380
        /*0062*/ 	.short	0x0010


	//----- nvinfo : EIATTR_SW_WAR
	.align		4
.L_27:
        /*0064*/ 	.byte	0x04, 0x36
        /*0066*/ 	.short	(.L_29 - .L_28)
.L_28:
        /*0068*/ 	.word	0x00000008
.L_29:


//--------------------- .nv.info._Z28compute_accelerations_kernelP4Bodyi --------------------------
	.section	.nv.info._Z28compute_accelerations_kernelP4Bodyi,"",@"SHT_CUDA_INFO"
	.sectionflags	@""
	.align	4


	//----- nvinfo : EIATTR_CUDA_API_VERSION
	.align		4
        /*0000*/ 	.byte	0x04, 0x37
        /*0002*/ 	.short	(.L_31 - .L_30)
.L_30:
        /*0004*/ 	.word	0x00000082


	//----- nvinfo : EIATTR_KPARAM_INFO
	.align		4
.L_31:
        /*0008*/ 	.byte	0x04, 0x17
        /*000a*/ 	.short	(.L_33 - .L_32)
.L_32:
        /*000c*/ 	.word	0x00000000
        /*0010*/ 	.short	0x0001
        /*0012*/ 	.short	0x0008
        /*0014*/ 	.byte	0x00, 0xf0, 0x11, 0x00


	//----- nvinfo : EIATTR_KPARAM_INFO
	.align		4
.L_33:
        /*0018*/ 	.byte	0x04, 0x17
        /*001a*/ 	.short	(.L_35 - .L_34)
.L_34:
        /*001c*/ 	.word	0x00000000
        /*0020*/ 	.short	0x0000
        /*0022*/ 	.short	0x0000
        /*0024*/ 	.byte	0x00, 0xf5, 0x21, 0x00


	//----- nvinfo : EIATTR_SPARSE_MMA_MASK
	.align		4
.L_35:
        /*0028*/ 	.byte	0x03, 0x50
        /*002a*/ 	.short	0x0000


	//----- nvinfo : EIATTR_MAXREG_COUNT
	.align		4
        /*002c*/ 	.byte	0x03, 0x1b
        /*002e*/ 	.short	0x00ff


	//----- nvinfo : EIATTR_MERCURY_ISA_VERSION
	.align		4
        /*0030*/ 	.byte	0x03, 0x5f
        /*0032*/ 	.short	0x0101


	//----- nvinfo : EIATTR_VRC_CTA_INIT_COUNT
	.align		4
        /*0034*/ 	.byte	0x02, 0x4a
	.zero		1
	.zero		1


	//----- nvinfo : EIATTR_EXIT_INSTR_OFFSETS
	.align		4
        /*0038*/ 	.byte	0x04, 0x1c
        /*003a*/ 	.short	(.L_37 - .L_36)


	//   ....[0]....
.L_36:
        /*003c*/ 	.word	0x00000070


	//   ....[1]....
        /*0040*/ 	.word	0x00003030


	//----- nvinfo : EIATTR_CRS_STACK_SIZE
	.align		4
.L_37:
        /*0044*/ 	.byte	0x04, 0x1e
        /*0046*/ 	.short	(.L_39 - .L_38)
.L_38:
        /*0048*/ 	.word	0x00000000


	//----- nvinfo : EIATTR_CBANK_PARAM_SIZE
	.align		4
.L_39:
        /*004c*/ 	.byte	0x03, 0x19
        /*004e*/ 	.short	0x000c


	//----- nvinfo : EIATTR_PARAM_CBANK
	.align		4
        /*0050*/ 	.byte	0x04, 0x0a
        /*0052*/ 	.short	(.L_41 - .L_40)
	.align		4
.L_40:
        /*0054*/ 	.word	index@(.nv.constant0._Z28compute_accelerations_kernelP4Bodyi)
        /*0058*/ 	.short	0x0380
        /*005a*/ 	.short	0x000c


	//----- nvinfo : EIATTR_SW_WAR
	.align		4
.L_41:
        /*005c*/ 	.byte	0x04, 0x36
        /*005e*/ 	.short	(.L_43 - .L_42)
.L_42:
        /*0060*/ 	.word	0x00000008
.L_43:


//--------------------- .nv.callgraph             --------------------------
	.section	.nv.callgraph,"",@"SHT_CUDA_CALLGRAPH"
	.align	4
	.sectionentsize	8
	.align		4
        /*0000*/ 	.word	0x00000000
	.align		4
        /*0004*/ 	.word	0xffffffff
	.align		4
        /*0008*/ 	.word	0x00000000
	.align		4
        /*000c*/ 	.word	0xfffffffe
	.align		4
        /*0010*/ 	.word	0x00000000
	.align		4
        /*0014*/ 	.word	0xfffffffd
	.align		4
        /*0018*/ 	.word	0x00000000
	.align		4
        /*001c*/ 	.word	0xfffffffc


//--------------------- .text._Z23update_positions_kernelP4Bodyif --------------------------
	.section	.text._Z23update_positions_kernelP4Bodyif,"ax",@progbits
	.align	128
        .global         _Z23update_positions_kernelP4Bodyif
        .type           _Z23update_positions_kernelP4Bodyif,@function
        .size           _Z23update_positions_kernelP4Bodyif,(.L_x_117 - _Z23update_positions_kernelP4Bodyif)
        .other          _Z23update_positions_kernelP4Bodyif,@"STO_CUDA_ENTRY STV_DEFAULT"
_Z23update_positions_kernelP4Bodyif:
.text._Z23update_positions_kernelP4Bodyif:
[----:B------:R-:W-:Y:S01]  /*0000*/  LDC R1, c[0x0][0x37c] ;  /* 0x0000df00ff017b82 */ /* 0x000fe20000000800 */
[----:B------:R-:W0:Y:S07]  /*0010*/  S2R R0, SR_TID.X ;  /* 0x0000000000007919 */ /* 0x000e2e0000002100 */
[----:B------:R-:W0:Y:S01]  /*0020*/  S2UR UR4, SR_CTAID.X ;  /* 0x00000000000479c3 */ /* 0x000e220000002500 */
[----:B------:R-:W1:Y:S07]  /*0030*/  LDCU UR5, c[0x0][0x388] ;  /* 0x00007100ff0577ac */ /* 0x000e6e0008000800 */
[----:B------:R-:W0:Y:S02]  /*0040*/  LDC R5, c[0x0][0x360] ;  /* 0x0000d800ff057b82 */ /* 0x000e240000000800 */
[----:B0-----:R-:W-:-:S05]  /*0050*/  IMAD R5, R5, UR4, R0 ;  /* 0x0000000405057c24 */ /* 0x001fca000f8e0200 */
[----:B-1----:R-:W-:-:S13]  /*0060*/  ISETP.GE.AND P0, PT, R5, UR5, PT ;  /* 0x0000000505007c0c */ /* 0x002fda000bf06270 */
[----:B------:R-:W-:Y:S05]  /*0070*/  @P0 EXIT ;  /* 0x000000000000094d */ /* 0x000fea0003800000 */
[----:B------:R-:W0:Y:S01]  /*0080*/  LDC.64 R2, c[0x0][0x380] ;  /* 0x0000e000ff027b82 */ /* 0x000e220000000a00 */
[----:B------:R-:W1:Y:S01]  /*0090*/  LDCU.64 UR4, c[0x0][0x358] ;  /* 0x00006b00ff0477ac */ /* 0x000e620008000a00 */
[----:B------:R-:W2:Y:S01]  /*00a0*/  LDCU UR6, c[0x0][0x38c] ;  /* 0x00007180ff0677ac */ /* 0x000ea20008000800 */
[----:B0-----:R-:W-:-:S05]  /*00b0*/  IMAD.WIDE R2, R5, 0x28, R2 ;  /* 0x0000002805027825 */ /* 0x001fca00078e0202 */
[----:B-1----:R-:W2:Y:S04]  /*00c0*/  LDG.E R0, desc[UR4][R2.64+0x1c] ;  /* 0x00001c0402007981 */ /* 0x002ea8000c1e1900 */
[----:B------:R-:W2:Y:S04]  /*00d0*/  LDG.E R5, desc[UR4][R2.64+0x10] ;  /* 0x0000100402057981 */ /* 0x000ea8000c1e1900 */
[----:B------:R-:W3:Y:S04]  /*00e0*/  LDG.E R4, desc[UR4][R2.64+0x20] ;  /* 0x0000200402047981 */ /* 0x000ee8000c1e1900 */
[----:B------:R-:W3:Y:S04]  /*00f0*/  LDG.E R7, desc[UR4][R2.64+0x14] ;  /* 0x0000140402077981 */ /* 0x000ee8000c1e1900 */
[----:B------:R-:W4:Y:S04]  /*0100*/  LDG.E R6, desc[UR4][R2.64+0x24] ;  /* 0x0000240402067981 */ /* 0x000f28000c1e1900 */
[----:B------:R-:W4:Y:S04]  /*0110*/  LDG.E R9, desc[UR4][R2.64+0x18] ;  /* 0x0000180402097981 */ /* 0x000f28000c1e1900 */
[----:B------:R-:W5:Y:S04]  /*0120*/  LDG.E R8, desc[UR4][R2.64+0x4] ;  /* 0x0000040402087981 */ /* 0x000f68000c1e1900 */
[----:B------:R-:W5:Y:S04]  /*0130*/  LDG.E R10, desc[UR4][R2.64+0x8] ;  /* 0x00000804020a7981 */ /* 0x000f68000c1e1900 */
[----:B------:R-:W5:Y:S01]  /*0140*/  LDG.E R12, desc[UR4][R2.64+0xc] ;  /* 0x00000c04020c7981 */ /* 0x000f62000c1e1900 */
[----:B--2---:R-:W-:-:S05]  /*0150*/  FFMA R5, R0, UR6, R5 ;  /* 0x0000000600057c23 */ /* 0x004fca0008000005 */
[----:B------:R-:W-:Y:S01]  /*0160*/  STG.E desc[UR4][R2.64+0x10], R5 ;  /* 0x0000100502007986 */ /* 0x000fe2000c101904 */
[----:B---3--:R-:W-:-:S05]  /*0170*/  FFMA R7, R4, UR6, R7 ;  /* 0x0000000604077c23 */ /* 0x008fca0008000007 */
[----:B------:R-:W-:Y:S01]  /*0180*/  STG.E desc[UR4][R2.64+0x14], R7 ;  /* 0x0000140702007986 */ /* 0x000fe2000c101904 */
[----:B----4-:R-:W-:Y:S01]  /*0190*/  FFMA R9, R6, UR6, R9 ;  /* 0x0000000606097c23 */ /* 0x010fe20008000009 */
[----:B-----5:R-:W-:-:S04]  /*01a0*/  FFMA R11, R5, UR6, R8 ;  /* 0x00000006050b7c23 */ /* 0x020fc80008000008 */
[----:B------:R-:W-:Y:S01]  /*01b0*/  STG.E desc[UR4][R2.64+0x18], R9 ;  /* 0x0000180902007986 */ /* 0x000fe2000c101904 */
[----:B------:R-:W-:-:S03]  /*01c0*/  FFMA R13, R7, UR6, R10 ;  /* 0x00000006070d7c23 */ /* 0x000fc6000800000a */
[----:B------:R-:W-:Y:S01]  /*01d0*/  STG.E desc[UR4][R2.64+0x4], R11 ;  /* 0x0000040b02007986 */ /* 0x000fe2000c101904 */
[----:B------:R-:W-:-:S03]  /*01e0*/  FFMA R15, R9, UR6, R12 ;  /* 0x00000006090f7c23 */ /* 0x000fc6000800000c */
[----:B------:R-:W-:Y:S04]  /*01f0*/  STG.E desc[UR4][R2.64+0x8], R13 ;  /* 0x0000080d02007986 */ /* 0x000fe8000c101904 */
[----:B------:R-:W-:Y:S01]  /*0200*/  STG.E desc[UR4][R2.64+0xc], R15 ;  /* 0x00000c0f02007986 */ /* 0x000fe2000c101904 */
[----:B------:R-:W-:Y:S05]  /*0210*/  EXIT ;  /* 0x000000000000794d */ /* 0x000fea0003800000 */
.L_x_0:
[----:B------:R-:W-:-:S00]  /*0220*/  BRA `(.L_x_0) ;  /* 0xfffffffc00fc7947 */ /* 0x000fc0000383ffff */
[----:B------:R-:W-:-:S00]  /*0230*/  NOP ;  /* 0x0000000000007918 */ /* 0x000fc00000000000 */
        /* <DEDUP_REMOVED lines=12> */
.L_x_117:


//--------------------- .text._Z28compute_accelerations_kernelP4Bodyi --------------------------
	.section	.text._Z28compute_accelerations_kernelP4Bodyi,"ax",@progbits
	.align	128
        .global         _Z28compute_accelerations_kernelP4Bodyi
        .type           _Z28compute_accelerations_kernelP4Bodyi,@function
        .size           _Z28compute_accelerations_kernelP4Bodyi,(.L_x_116 - _Z28compute_accelerations_kernelP4Bodyi)
        .other          _Z28compute_accelerations_kernelP4Bodyi,@"STO_CUDA_ENTRY STV_DEFAULT"
_Z28compute_accelerations_kernelP4Bodyi:
.text._Z28compute_accelerations_kernelP4Bodyi:
        /* <DEDUP_REMOVED lines=10> */
[----:B0-----:R-:W-:-:S05]  /*00a0*/  IMAD.WIDE R16, R3, 0x28, R16 ;  /* 0x0000002803107825 */ /* 0x001fca00078e0210 */
[----:B-1----:R0:W5:Y:S04]  /*00b0*/  LDG.E R4, desc[UR6][R16.64+0x4] ;  /* 0x0000040610047981 */ /* 0x002168000c1e1900 */
[----:B------:R0:W5:Y:S04]  /*00c0*/  LDG.E R5, desc[UR6][R16.64+0x8] ;  /* 0x0000080610057981 */ /* 0x000168000c1e1900 */
[----:B------:R0:W5:Y:S01]  /*00d0*/  LDG.E R6, desc[UR6][R16.64+0xc] ;  /* 0x00000c0610067981 */ /* 0x000162000c1e1900 */
[----:B------:R-:W-:Y:S01]  /*00e0*/  ISETP.GE.AND P0, PT, R3, 0x1, PT ;  /* 0x000000010300780c */ /* 0x000fe20003f06270 */
[----:B------:R-:W-:Y:S01]  /*00f0*/  BSSY.RECONVERGENT B0, `(.L_x_1) ;  /* 0x000015e000007945 */ /* 0x000fe20003800200 */
[----:B------:R-:W-:Y:S01]  /*0100*/  HFMA2 R8, -RZ, RZ, 0, 0 ;  /* 0x00000000ff087431 */ /* 0x000fe200000001ff */
[----:B------:R-:W-:-:S02]  /*0110*/  CS2R R12, SRZ ;  /* 0x00000000000c7805 */ /* 0x000fc4000001ff00 */
[----:B------:R-:W-:-:S08]  /*0120*/  MOV R11, RZ ;  /* 0x000000ff000b7202 */ /* 0x000fd00000000f00 */
[----:B0-----:R-:W-:Y:S05]  /*0130*/  @!P0 BRA `(.L_x_2) ;  /* 0x0000001400648947 */ /* 0x001fea0003800000 */
[----:B------:R-:W-:Y:S01]  /*0140*/  VIMNMX R8, PT, PT, R3, UR8, PT ;  /* 0x0000000803087c48 */ /* 0x000fe2000bfe0100 */
[----:B------:R-:W-:Y:S01]  /*0150*/  BSSY.RECONVERGENT B2, `(.L_x_3) ;  /* 0x00000c5000027945 */ /* 0x000fe20003800200 */
[----:B------:R-:W-:Y:S02]  /*0160*/  CS2R R12, SRZ ;  /* 0x00000000000c7805 */ /* 0x000fe4000001ff00 */
[----:B------:R-:W-:Y:S02]  /*0170*/  MOV R7, RZ ;  /* 0x000000ff00077202 */ /* 0x000fe40000000f00 */
[C---:B------:R-:W-:Y:S02]  /*0180*/  ISETP.GE.AND P0, PT, R8.reuse, 0x4, PT ;  /* 0x000000040800780c */ /* 0x040fe40003f06270 */
[----:B------:R-:W-:Y:S02]  /*0190*/  VIMNMX R8, PT, PT, R8, 0x1, !PT ;  /* 0x0000000108087848 */ /* 0x000fe40007fe0100 */
[----:B------:R-:W-:-:S02]  /*01a0*/  MOV R11, RZ ;  /* 0x000000ff000b7202 */ /* 0x000fc40000000f00 */
[----:B------:R-:W-:-:S07]  /*01b0*/  LOP3.LUT R9, R8, 0x3, RZ, 0xc0, !PT ;  /* 0x0000000308097812 */ /* 0x000fce00078ec0ff */
[----:B------:R-:W-:Y:S05]  /*01c0*/  @!P0 BRA `(.L_x_4) ;  /* 0x0000000800f48947 */ /* 0x000fea0003800000 */
[----:B------:R-:W0:Y:S01]  /*01d0*/  LDCU.64 UR4, c[0x0][0x380] ;  /* 0x00007000ff0477ac */ /* 0x000e220008000a00 */
[----:B------:R-:W-:Y:S01]  /*01e0*/  LOP3.LUT R7, R8, 0x7ffffffc, RZ, 0xc0, !PT ;  /* 0x7ffffffc08077812 */ /* 0x000fe200078ec0ff */
[----:B------:R-:W-:-:S03]  /*01f0*/  HFMA2 R12, -RZ, RZ, 0, 0 ;  /* 0x00000000ff0c7431 */ /* 0x000fc600000001ff */
[----:B------:R-:W-:Y:S01]  /*0200*/  IADD3 R10, PT, PT, -R7, RZ, RZ ;  /* 0x000000ff070a7210 */ /* 0x000fe20007ffe1ff */
[----:B0-----:R-:W-:-:S04]  /*0210*/  UIADD3 UR4, UP0, UPT, UR4, 0x50, URZ ;  /* 0x0000005004047890 */ /* 0x001fc8000ff1e0ff */
[----:B------:R-:W-:Y:S02]  /*0220*/  UIADD3.X UR5, UPT, UPT, URZ, UR5, URZ, UP0, !UPT ;  /* 0x00000005ff057290 */ /* 0x000fe400087fe4ff */
[----:B------:R-:W-:-:S04]  /*0230*/  MOV R14, UR4 ;  /* 0x00000004000e7c02 */ /* 0x000fc80008000f00 */
[----:B------:R-:W-:-:S07]  /*0240*/  MOV R15, UR5 ;  /* 0x00000005000f7c02 */ /* 0x000fce0008000f00 */
.L_x_29:
[----:B------:R-:W2:Y:S04]  /*0250*/  LDG.E R0, desc[UR6][R14.64+-0x48] ;  /* 0xffffb8060e007981 */ /* 0x000ea8000c1e1900 */
[----:B------:R-:W3:Y:S04]  /*0260*/  LDG.E R19, desc[UR6][R14.64+-0x4c] ;  /* 0xffffb4060e137981 */ /* 0x000ee8000c1e1900 */
[----:B------:R-:W4:Y:S01]  /*0270*/  LDG.E R21, desc[UR6][R14.64+-0x44] ;  /* 0xffffbc060e157981 */ /* 0x000f22000c1e1900 */
[----:B------:R-:W-:Y:S01]  /*0280*/  BSSY.RECONVERGENT B1, `(.L_x_5) ;  /* 0x0000013000017945 */ /* 0x000fe20003800200 */
[----:B--2--5:R-:W-:Y:S01]  /*0290*/  FADD R23, -R5, R0 ;  /* 0x0000000005177221 */ /* 0x024fe20000000100 */
[----:B---3--:R-:W-:-:S03]  /*02a0*/  FADD R22, -R4, R19 ;  /* 0x0000001304167221 */ /* 0x008fc60000000100 */
[----:B------:R-:W-:Y:S01]  /*02b0*/  FMUL R19, R23, R23 ;  /* 0x0000001717137220 */ /* 0x000fe20000400000 */
[----:B----4-:R-:W-:-:S03]  /*02c0*/  FADD R21, -R6, R21 ;  /* 0x0000001506157221 */ /* 0x010fc60000000100 */
[----:B------:R-:W-:-:S04]  /*02d0*/  FFMA R0, R22, R22, R19 ;  /* 0x0000001616007223 */ /* 0x000fc80000000013 */
[----:B------:R-:W-:-:S04]  /*02e0*/  FFMA R0, R21, R21, R0 ;  /* 0x0000001515007223 */ /* 0x000fc80000000000 */
[----:B------:R-:W-:-:S04]  /*02f0*/  FADD R2, R0, 1.00000001335143196e-10 ;  /* 0x2edbe6ff00027421 */ /* 0x000fc80000000000 */
[----:B------:R0:W1:Y:S01]  /*0300*/  MUFU.RSQ R25, R2 ;  /* 0x0000000200197308 */ /* 0x0000620000001400 */
[----:B------:R-:W-:-:S04]  /*0310*/  IADD3 R0, PT, PT, R2, -0xd000000, RZ ;  /* 0xf300000002007810 */ /* 0x000fc80007ffe0ff */
[----:B------:R-:W-:-:S13]  /*0320*/  ISETP.GT.U32.AND P0, PT, R0, 0x727fffff, PT ;  /* 0x727fffff0000780c */ /* 0x000fda0003f04070 */
[----:B01----:R-:W-:Y:S05]  /*0330*/  @!P0 BRA `(.L_x_6) ;  /* 0x00000000000c8947 */ /* 0x003fea0003800000 */
[----:B------:R-:W-:-:S07]  /*0340*/  MOV R0, 0x360 ;  /* 0x0000036000007802 */ /* 0x000fce0000000f00 */
[----:B------:R-:W-:Y:S05]  /*0350*/  CALL.REL.NOINC `($__internal_1_$__cuda_sm20_sqrt_rn_f32_slowpath) ;  /* 0x00000030000c7944 */ /* 0x000fea0003c00000 */
[----:B------:R-:W-:Y:S05]  /*0360*/  BRA `(.L_x_7) ;  /* 0x0000000000107947 */ /* 0x000fea0003800000 */
.L_x_6:
[----:B------:R-:W-:Y:S01]  /*0370*/  FMUL.FTZ R19, R2, R25 ;  /* 0x0000001902137220 */ /* 0x000fe20000410000 */
[----:B------:R-:W-:-:S03]  /*0380*/  FMUL.FTZ R0, R25, 0.5 ;  /* 0x3f00000019007820 */ /* 0x000fc60000410000 */
[----:B------:R-:W-:-:S04]  /*0390*/  FFMA R28, -R19, R19, R2 ;  /* 0x00000013131c7223 */ /* 0x000fc80000000102 */
[----:B------:R-:W-:-:S07]  /*03a0*/  FFMA R28, R28, R0, R19 ;  /* 0x000000001c1c7223 */ /* 0x000fce0000000013 */
.L_x_7:
[----:B------:R-:W-:Y:S05]  /*03b0*/  BSYNC.RECONVERGENT B1 ;  /* 0x0000000000017941 */ /* 0x000fea0003800200 */
.L_x_5:
[----:B------:R-:W-:Y:S01]  /*03c0*/  FMUL R25, R2, R28 ;  /* 0x0000001c02197220 */ /* 0x000fe20000400000 */
[----:B------:R-:W-:Y:S04]  /*03d0*/  BSSY.RECONVERGENT B3, `(.L_x_8) ;  /* 0x000000d000037945 */ /* 0x000fe80003800200 */
[----:B------:R-:W-:-:S04]  /*03e0*/  IADD3 R0, PT, PT, R25, 0x1800000, RZ ;  /* 0x0180000019007810 */ /* 0x000fc80007ffe0ff */
[----:B------:R-:W-:-:S04]  /*03f0*/  LOP3.LUT R0, R0, 0x7f800000, RZ, 0xc0, !PT ;  /* 0x7f80000000007812 */ /* 0x000fc800078ec0ff */
[----:B------:R-:W-:-:S13]  /*0400*/  ISETP.GT.U32.AND P0, PT, R0, 0x1ffffff, PT ;  /* 0x01ffffff0000780c */ /* 0x000fda0003f04070 */
[----:B------:R-:W-:Y:S05]  /*0410*/  @P0 BRA `(.L_x_9) ;  /* 0x0000000000100947 */ /* 0x000fea0003800000 */
[----:B------:R-:W-:Y:S02]  /*0420*/  MOV R0, R25 ;  /* 0x0000001900007202 */ /* 0x000fe40000000f00 */
[----:B------:R-:W-:-:S07]  /*0430*/  MOV R2, 0x450 ;  /* 0x0000045000027802 */ /* 0x000fce0000000f00 */
[----:B------:R-:W-:Y:S05]  /*0440*/  CALL.REL.NOINC `($__internal_0_$__cuda_sm20_rcp_rn_f32_slowpath) ;  /* 0x0000002800fc7944 */ /* 0x000fea0003c00000 */
[----:B------:R-:W-:Y:S05]  /*0450*/  BRA `(.L_x_10) ;  /* 0x0000000000107947 */ /* 0x000fea0003800000 */
.L_x_9:
[----:B------:R-:W0:Y:S02]  /*0460*/  MUFU.RCP R26, R25 ;  /* 0x00000019001a7308 */ /* 0x000e240000001000 */
[----:B0-----:R-:W-:-:S04]  /*0470*/  FFMA R0, R25, R26, -1 ;  /* 0xbf80000019007423 */ /* 0x001fc8000000001a */
[----:B------:R-:W-:-:S04]  /*0480*/  FADD.FTZ R19, -R0, -RZ ;  /* 0x800000ff00137221 */ /* 0x000fc80000010100 */
[----:B------:R-:W-:-:S07]  /*0490*/  FFMA R26, R26, R19, R26 ;  /* 0x000000131a1a7223 */ /* 0x000fce000000001a */
.L_x_10:
[----:B------:R-:W-:Y:S05]  /*04a0*/  BSYNC.RECONVERGENT B3 ;  /* 0x0000000000037941 */ /* 0x000fea0003800200 */
.L_x_8:
[----:B------:R-:W2:Y:S04]  /*04b0*/  LDG.E R18, desc[UR6][R14.64+-0x20] ;  /* 0xffffe0060e127981 */ /* 0x000ea8000c1e1900 */
[----:B------:R-:W3:Y:S04]  /*04c0*/  LDG.E R19, desc[UR6][R14.64+-0x24] ;  /* 0xffffdc060e137981 */ /* 0x000ee8000c1e1900 */
[----:B------:R-:W4:Y:S04]  /*04d0*/  LDG.E R25, desc[UR6][R14.64+-0x1c] ;  /* 0xffffe4060e197981 */ /* 0x000f28000c1e1900 */
[----:B------:R-:W5:Y:S01]  /*04e0*/  LDG.E R0, desc[UR6][R14.64+-0x50] ;  /* 0xffffb0060e007981 */ /* 0x000f62000c1e1900 */
[----:B------:R-:W-:Y:S01]  /*04f0*/  BSSY.RECONVERGENT B1, `(.L_x_11) ;  /* 0x0000018000017945 */ /* 0x000fe20003800200 */
[----:B--2---:R-:W-:Y:S01]  /*0500*/  FADD R18, -R5, R18 ;  /* 0x0000001205127221 */ /* 0x004fe20000000100 */
[----:B---3--:R-:W-:-:S03]  /*0510*/  FADD R19, -R4, R19 ;  /* 0x0000001304137221 */ /* 0x008fc60000000100 */
[----:B------:R-:W-:Y:S01]  /*0520*/  FMUL R2, R18, R18 ;  /* 0x0000001212027220 */ /* 0x000fe20000400000 */
[----:B----4-:R-:W-:-:S03]  /*0530*/  FADD R20, -R6, R25 ;  /* 0x0000001906147221 */ /* 0x010fc60000000100 */
[----:B------:R-:W-:-:S04]  /*0540*/  FFMA R25, R19, R19, R2 ;  /* 0x0000001313197223 */ /* 0x000fc80000000002 */
[----:B------:R-:W-:Y:S01]  /*0550*/  FFMA R2, R20, R20, R25 ;  /* 0x0000001414027223 */ /* 0x000fe20000000019 */
[----:B-----5:R-:W-:-:S03]  /*0560*/  FMUL R25, R0, 6.6743000015634379452e-11 ;  /* 0x2e92c4f800197820 */ /* 0x020fc60000400000 */
[----:B------:R-:W-:Y:S01]  /*0570*/  FADD R2, R2, 1.00000001335143196e-10 ;  /* 0x2edbe6ff02027421 */ /* 0x000fe20000000000 */
[----:B------:R-:W-:-:S03]  /*0580*/  FMUL R26, R25, R26 ;  /* 0x0000001a191a7220 */ /* 0x000fc60000400000 */
[----:B------:R0:W1:Y:S01]  /*0590*/  MUFU.RSQ R25, R2 ;  /* 0x0000000200197308 */ /* 0x0000620000001400 */
[----:B------:R-:W-:Y:S01]  /*05a0*/  IADD3 R0, PT, PT, R2, -0xd000000, RZ ;  /* 0xf300000002007810 */ /* 0x000fe20007ffe0ff */
[-C--:B------:R-:W-:Y:S01]  /*05b0*/  FFMA R22, R22, R26.reuse, R13 ;  /* 0x0000001a16167223 */ /* 0x080fe2000000000d */
[-C--:B------:R-:W-:Y:S01]  /*05c0*/  FFMA R23, R23, R26.reuse, R11 ;  /* 0x0000001a17177223 */ /* 0x080fe2000000000b */
[----:B------:R-:W-:Y:S01]  /*05d0*/  FFMA R21, R21, R26, R12 ;  /* 0x0000001a15157223 */ /* 0x000fe2000000000c */
[----:B------:R-:W-:-:S13]  /*05e0*/  ISETP.GT.U32.AND P0, PT, R0, 0x727fffff, PT ;  /* 0x727fffff0000780c */ /* 0x000fda0003f04070 */
[----:B01----:R-:W-:Y:S05]  /*05f0*/  @!P0 BRA `(.L_x_12) ;  /* 0x00000000000c8947 */ /* 0x003fea0003800000 */
[----:B------:R-:W-:-:S07]  /*0600*/  MOV R0, 0x620 ;  /* 0x0000062000007802 */ /* 0x000fce0000000f00 */
[----:B------:R-:W-:Y:S05]  /*0610*/  CALL.REL.NOINC `($__internal_1_$__cuda_sm20_sqrt_rn_f32_slowpath) ;  /* 0x0000002c005c7944 */ /* 0x000fea0003c00000 */
[----:B------:R-:W-:Y:S05]  /*0620*/  BRA `(.L_x_13) ;  /* 0x0000000000107947 */ /* 0x000fea0003800000 */
.L_x_12:
[----:B------:R-:W-:Y:S01]  /*0630*/  FMUL.FTZ R11, R2, R25 ;  /* 0x00000019020b7220 */ /* 0x000fe20000410000 */
[----:B------:R-:W-:-:S03]  /*0640*/  FMUL.FTZ R0, R25, 0.5 ;  /* 0x3f00000019007820 */ /* 0x000fc60000410000 */
[----:B------:R-:W-:-:S04]  /*0650*/  FFMA R28, -R11, R11, R2 ;  /* 0x0000000b0b1c7223 */ /* 0x000fc80000000102 */
[----:B------:R-:W-:-:S07]  /*0660*/  FFMA R28, R28, R0, R11 ;  /* 0x000000001c1c7223 */ /* 0x000fce000000000b */
.L_x_13:
[----:B------:R-:W-:Y:S05]  /*0670*/  BSYNC.RECONVERGENT B1 ;  /* 0x0000000000017941 */ /* 0x000fea0003800200 */
.L_x_11:
        /* <DEDUP_REMOVED lines=10> */
.L_x_15:
[----:B------:R-:W0:Y:S02]  /*0720*/  MUFU.RCP R26, R13 ;  /* 0x0000000d001a7308 */ /* 0x000e240000001000 */
[----:B0-----:R-:W-:-:S04]  /*0730*/  FFMA R0, R13, R26, -1 ;  /* 0xbf8000000d007423 */ /* 0x001fc8000000001a */
[----:B------:R-:W-:-:S04]  /*0740*/  FADD.FTZ R11, -R0, -RZ ;  /* 0x800000ff000b7221 */ /* 0x000fc80000010100 */
[----:B------:R-:W-:-:S07]  /*0750*/  FFMA R26, R26, R11, R26 ;  /* 0x0000000b1a1a7223 */ /* 0x000fce000000001a */
.L_x_16:
[----:B------:R-:W-:Y:S05]  /*0760*/  BSYNC.RECONVERGENT B3 ;  /* 0x0000000000037941 */ /* 0x000fea0003800200 */
.L_x_14:
        /* <DEDUP_REMOVED lines=9> */
[----:B------:R-:W-:Y:S01]  /*0800*/  FFMA R2, R12, R12, R27 ;  /* 0x0000000c0c027223 */ /* 0x000fe2000000001b */
[----:B-----5:R-:W-:-:S03]  /*0810*/  FMUL R25, R0, 6.6743000015634379452e-11 ;  /* 0x2e92c4f800197820 */ /* 0x020fc60000400000 */
[----:B------:R-:W-:Y:S01]  /*0820*/  FFMA R2, R13, R13, R2 ;  /* 0x0000000d0d027223 */ /* 0x000fe20000000002 */
[----:B------:R-:W-:-:S03]  /*0830*/  FMUL R25, R25, R26 ;  /* 0x0000001a19197220 */ /* 0x000fc60000400000 */
[----:B------:R-:W-:Y:S01]  /*0840*/  FADD R2, R2, 1.00000001335143196e-10 ;  /* 0x2edbe6ff02027421 */ /* 0x000fe20000000000 */
[----:B------:R-:W-:-:S03]  /*0850*/  FFMA R19, R19, R25, R22 ;  /* 0x0000001913137223 */ /* 0x000fc60000000016 */
[----:B------:R0:W1:Y:S01]  /*0860*/  MUFU.RSQ R27, R2 ;  /* 0x00000002001b7308 */ /* 0x0000620000001400 */
[----:B------:R-:W-:Y:S01]  /*0870*/  IADD3 R0, PT, PT, R2, -0xd000000, RZ ;  /* 0xf300000002007810 */ /* 0x000fe20007ffe0ff */
[-C--:B------:R-:W-:Y:S01]  /*0880*/  FFMA R18, R18, R25.reuse, R23 ;  /* 0x0000001912127223 */ /* 0x080fe20000000017 */
[----:B------:R-:W-:Y:S02]  /*0890*/  FFMA R20, R20, R25, R21 ;  /* 0x0000001914147223 */ /* 0x000fe40000000015 */
[----:B------:R-:W-:-:S13]  /*08a0*/  ISETP.GT.U32.AND P0, PT, R0, 0x727fffff, PT ;  /* 0x727fffff0000780c */ /* 0x000fda0003f04070 */
[----:B01----:R-:W-:Y:S05]  /*08b0*/  @!P0 BRA `(.L_x_18) ;  /* 0x00000000000c8947 */ /* 0x003fea0003800000 */
[----:B------:R-:W-:-:S07]  /*08c0*/  MOV R0, 0x8e0 ;  /* 0x000008e000007802 */ /* 0x000fce0000000f00 */
[----:B------:R-:W-:Y:S05]  /*08d0*/  CALL.REL.NOINC `($__internal_1_$__cuda_sm20_sqrt_rn_f32_slowpath) ;  /* 0x0000002800ac7944 */ /* 0x000fea0003c00000 */
[----:B------:R-:W-:Y:S05]  /*08e0*/  BRA `(.L_x_19) ;  /* 0x0000000000107947 */ /* 0x000fea0003800000 */
.L_x_18:
[----:B------:R-:W-:Y:S01]  /*08f0*/  FMUL.FTZ R21, R2, R27 ;  /* 0x0000001b02157220 */ /* 0x000fe20000410000 */
[----:B------:R-:W-:-:S03]  /*0900*/  FMUL.FTZ R0, R27, 0.5 ;  /* 0x3f0000001b007820 */ /* 0x000fc60000410000 */
[----:B------:R-:W-:-:S04]  /*0910*/  FFMA R28, -R21, R21, R2 ;  /* 0x00000015151c7223 */ /* 0x000fc80000000102 */
[----:B------:R-:W-:-:S07]  /*0920*/  FFMA R28, R28, R0, R21 ;  /* 0x000000001c1c7223 */ /* 0x000fce0000000015 */
.L_x_19:
[----:B------:R-:W-:Y:S05]  /*0930*/  BSYNC.RECONVERGENT B1 ;  /* 0x0000000000017941 */ /* 0x000fea0003800200 */
.L_x_17:
        /* <DEDUP_REMOVED lines=10> */
.L_x_21:
[----:B------:R-:W0:Y:S02]  /*09e0*/  MUFU.RCP R26, R23 ;  /* 0x00000017001a7308 */ /* 0x000e240000001000 */
[----:B0-----:R-:W-:-:S04]  /*09f0*/  FFMA R0, R23, R26, -1 ;  /* 0xbf80000017007423 */ /* 0x001fc8000000001a */
[----:B------:R-:W-:-:S04]  /*0a00*/  FADD.FTZ R21, -R0, -RZ ;  /* 0x800000ff00157221 */ /* 0x000fc80000010100 */
[----:B------:R-:W-:-:S07]  /*0a10*/  FFMA R26, R26, R21, R26 ;  /* 0x000000151a1a7223 */ /* 0x000fce000000001a */
.L_x_22:
[----:B------:R-:W-:Y:S05]  /*0a20*/  BSYNC.RECONVERGENT B3 ;  /* 0x0000000000037941 */ /* 0x000fea0003800200 */
.L_x_20:
        /* <DEDUP_REMOVED lines=24> */
.L_x_24:
[----:B------:R-:W-:Y:S01]  /*0bb0*/  FMUL.FTZ R11, R2, R27 ;  /* 0x0000001b020b7220 */ /* 0x000fe20000410000 */
[----:B------:R-:W-:-:S03]  /*0bc0*/  FMUL.FTZ R0, R27, 0.5 ;  /* 0x3f0000001b007820 */ /* 0x000fc60000410000 */
[----:B------:R-:W-:-:S04]  /*0bd0*/  FFMA R28, -R11, R11, R2 ;  /* 0x0000000b0b1c7223 */ /* 0x000fc80000000102 */
[----:B------:R-:W-:-:S07]  /*0be0*/  FFMA R28, R28, R0, R11 ;  /* 0x000000001c1c7223 */ /* 0x000fce000000000b */
.L_x_25:
[----:B------:R-:W-:Y:S05]  /*0bf0*/  BSYNC.RECONVERGENT B1 ;  /* 0x0000000000017941 */ /* 0x000fea0003800200 */
.L_x_23:
        /* <DEDUP_REMOVED lines=10> */
.L_x_27:
[----:B------:R-:W0:Y:S02]  /*0ca0*/  MUFU.RCP R26, R13 ;  /* 0x0000000d001a7308 */ /* 0x000e240000001000 */
[----:B0-----:R-:W-:-:S04]  /*0cb0*/  FFMA R0, R13, R26, -1 ;  /* 0xbf8000000d007423 */ /* 0x001fc8000000001a */
[----:B------:R-:W-:-:S04]  /*0cc0*/  FADD.FTZ R11, -R0, -RZ ;  /* 0x800000ff000b7221 */ /* 0x000fc80000010100 */
[----:B------:R-:W-:-:S07]  /*0cd0*/  FFMA R26, R26, R11, R26 ;  /* 0x0000000b1a1a7223 */ /* 0x000fce000000001a */
.L_x_28:
[----:B------:R-:W-:Y:S05]  /*0ce0*/  BSYNC.RECONVERGENT B3 ;  /* 0x0000000000037941 */ /* 0x000fea0003800200 */
.L_x_26:
[----:B------:R0:W2:Y:S01]  /*0cf0*/  LDG.E R0, desc[UR6][R14.64+0x28] ;  /* 0x000028060e007981 */ /* 0x0000a2000c1e1900 */
[----:B------:R-:W-:-:S04]  /*0d00*/  IADD3 R10, PT, PT, R10, 0x4, RZ ;  /* 0x000000040a0a7810 */ /* 0x000fc80007ffe0ff */
[----:B------:R-:W-:Y:S02]  /*0d10*/  ISETP.NE.AND P0, PT, R10, RZ, PT ;  /* 0x000000ff0a00720c */ /* 0x000fe40003f05270 */
[----:B0-----:R-:W-:-:S04]  /*0d20*/  IADD3 R14, P1, PT, R14, 0xa0, RZ ;  /* 0x000000a00e0e7810 */ /* 0x001fc80007f3e0ff */
[----:B------:R-:W-:Y:S01]  /*0d30*/  IADD3.X R15, PT, PT, RZ, R15, RZ, P1, !PT ;  /* 0x0000000fff0f7210 */ /* 0x000fe20000ffe4ff */
[----:B--2---:R-:W-:-:S04]  /*0d40*/  FMUL R11, R0, 6.6743000015634379452e-11 ;  /* 0x2e92c4f8000b7820 */ /* 0x004fc80000400000 */
[----:B------:R-:W-:-:S04]  /*0d50*/  FMUL R26, R11, R26 ;  /* 0x0000001a0b1a7220 */ /* 0x000fc80000400000 */
[-C--:B------:R-:W-:Y:S01]  /*0d60*/  FFMA R13, R22, R26.reuse, R19 ;  /* 0x0000001a160d7223 */ /* 0x080fe20000000013 */
[-C--:B------:R-:W-:Y:S01]  /*0d70*/  FFMA R11, R21, R26.reuse, R18 ;  /* 0x0000001a150b7223 */ /* 0x080fe20000000012 */
[----:B------:R-:W-:Y:S01]  /*0d80*/  FFMA R12, R23, R26, R20 ;  /* 0x0000001a170c7223 */ /* 0x000fe20000000014 */
[----:B------:R-:W-:Y:S06]  /*0d90*/  @P0 BRA `(.L_x_29) ;  /* 0xfffffff4002c0947 */ /* 0x000fec000383ffff */
.L_x_4:
[----:B------:R-:W-:Y:S05]  /*0da0*/  BSYNC.RECONVERGENT B2 ;  /* 0x0000000000027941 */ /* 0x000fea0003800200 */
.L_x_3:
[----:B------:R-:W-:-:S13]  /*0db0*/  ISETP.NE.AND P0, PT, R9, RZ, PT ;  /* 0x000000ff0900720c */ /* 0x000fda0003f05270 */
[----:B------:R-:W-:Y:S05]  /*0dc0*/  @!P0 BRA `(.L_x_2) ;  /* 0x0000000800408947 */ /* 0x000fea0003800000 */
[----:B------:R-:W-:Y:S01]  /*0dd0*/  ISETP.NE.AND P0, PT, R9, 0x1, PT ;  /* 0x000000010900780c */ /* 0x000fe20003f05270 */
[----:B------:R-:W-:-:S12]  /*0de0*/  BSSY.RECONVERGENT B2, `(.L_x_30) ;  /* 0x000005d000027945 */ /* 0x000fd80003800200 */
[----:B------:R-:W-:Y:S05]  /*0df0*/  @!P0 BRA `(.L_x_31) ;  /* 0x00000004006c8947 */ /* 0x000fea0003800000 */
[----:B------:R-:W0:Y:S02]  /*0e00*/  LDC.64 R22, c[0x0][0x380] ;  /* 0x0000e000ff167b82 */ /* 0x000e240000000a00 */
[----:B0-----:R-:W-:-:S05]  /*0e10*/  IMAD.WIDE.U32 R22, R7, 0x28, R22 ;  /* 0x0000002807167825 */ /* 0x001fca00078e0016 */
        /* <DEDUP_REMOVED lines=18> */
.L_x_33:
[----:B------:R-:W-:Y:S01]  /*0f40*/  FMUL.FTZ R9, R2, R19 ;  /* 0x0000001302097220 */ /* 0x000fe20000410000 */
[----:B------:R-:W-:-:S03]  /*0f50*/  FMUL.FTZ R0, R19, 0.5 ;  /* 0x3f00000013007820 */ /* 0x000fc60000410000 */
[----:B------:R-:W-:-:S04]  /*0f60*/  FFMA R28, -R9, R9, R2 ;  /* 0x00000009091c7223 */ /* 0x000fc80000000102 */
[----:B------:R-:W-:-:S07]  /*0f70*/  FFMA R28, R28, R0, R9 ;  /* 0x000000001c1c7223 */ /* 0x000fce0000000009 */
.L_x_34:
[----:B------:R-:W-:Y:S05]  /*0f80*/  BSYNC.RECONVERGENT B1 ;  /* 0x0000000000017941 */ /* 0x000fea0003800200 */
.L_x_32:
        /* <DEDUP_REMOVED lines=10> */
.L_x_36:
[----:B------:R-:W0:Y:S02]  /*1030*/  MUFU.RCP R26, R19 ;  /* 0x00000013001a7308 */ /* 0x000e240000001000 */
[----:B0-----:R-:W-:-:S04]  /*1040*/  FFMA R0, R19, R26, -1 ;  /* 0xbf80000013007423 */ /* 0x001fc8000000001a */
[----:B------:R-:W-:-:S04]  /*1050*/  FADD.FTZ R9, -R0, -RZ ;  /* 0x800000ff00097221 */ /* 0x000fc80000010100 */
[----:B------:R-:W-:-:S07]  /*1060*/  FFMA R26, R26, R9, R26 ;  /* 0x000000091a1a7223 */ /* 0x000fce000000001a */
.L_x_37:
[----:B------:R-:W-:Y:S05]  /*1070*/  BSYNC.RECONVERGENT B3 ;  /* 0x0000000000037941 */ /* 0x000fea0003800200 */
.L_x_35:
        /* <DEDUP_REMOVED lines=24> */
.L_x_39:
[----:B------:R-:W-:Y:S01]  /*1200*/  FMUL.FTZ R15, R2, R21 ;  /* 0x00000015020f7220 */ /* 0x000fe20000410000 */
[----:B------:R-:W-:-:S03]  /*1210*/  FMUL.FTZ R0, R21, 0.5 ;  /* 0x3f00000015007820 */ /* 0x000fc60000410000 */
[----:B------:R-:W-:-:S04]  /*1220*/  FFMA R28, -R15, R15, R2 ;  /* 0x0000000f0f1c7223 */ /* 0x000fc80000000102 */
[----:B------:R-:W-:-:S07]  /*1230*/  FFMA R28, R28, R0, R15 ;  /* 0x000000001c1c7223 */ /* 0x000fce000000000f */
.L_x_40:
[----:B------:R-:W-:Y:S05]  /*1240*/  BSYNC.RECONVERGENT B1 ;  /* 0x0000000000017941 */ /* 0x000fea0003800200 */
.L_x_38:
        /* <DEDUP_REMOVED lines=10> */
.L_x_42:
[----:B------:R-:W0:Y:S02]  /*12f0*/  MUFU.RCP R26, R19 ;  /* 0x00000013001a7308 */ /* 0x000e240000001000 */
[----:B0-----:R-:W-:-:S04]  /*1300*/  FFMA R0, R19, R26, -1 ;  /* 0xbf80000013007423 */ /* 0x001fc8000000001a */
[----:B------:R-:W-:-:S04]  /*1310*/  FADD.FTZ R15, -R0, -RZ ;  /* 0x800000ff000f7221 */ /* 0x000fc80000010100 */
[----:B------:R-:W-:-:S07]  /*1320*/  FFMA R26, R26, R15, R26 ;  /* 0x0000000f1a1a7223 */ /* 0x000fce000000001a */
.L_x_43:
[----:B------:R-:W-:Y:S05]  /*1330*/  BSYNC.RECONVERGENT B3 ;  /* 0x0000000000037941 */ /* 0x000fea0003800200 */
.L_x_41:
[----:B------:R-:W2:Y:S01]  /*1340*/  LDG.E R22, desc[UR6][R22.64+0x28] ;  /* 0x0000280616167981 */ /* 0x000ea2000c1e1900 */
[----:B------:R-:W-:Y:S01]  /*1350*/  IADD3 R7, PT, PT, R7, 0x2, RZ ;  /* 0x0000000207077810 */ /* 0x000fe20007ffe0ff */
[----:B--2---:R-:W-:-:S04]  /*1360*/  FMUL R15, R22, 6.6743000015634379452e-11 ;  /* 0x2e92c4f8160f7820 */ /* 0x004fc80000400000 */
[----:B------:R-:W-:-:S04]  /*1370*/  FMUL R15, R15, R26 ;  /* 0x0000001a0f0f7220 */ /* 0x000fc80000400000 */
[-C--:B------:R-:W-:Y:S01]  /*1380*/  FFMA R13, R14, R15.reuse, R13 ;  /* 0x0000000f0e0d7223 */ /* 0x080fe2000000000d */
[-C--:B------:R-:W-:Y:S01]  /*1390*/  FFMA R11, R10, R15.reuse, R11 ;  /* 0x0000000f0a0b7223 */ /* 0x080fe2000000000b */
[----:B------:R-:W-:-:S07]  /*13a0*/  FFMA R12, R9, R15, R12 ;  /* 0x0000000f090c7223 */ /* 0x000fce000000000c */
.L_x_31:
[----:B------:R-:W-:Y:S05]  /*13b0*/  BSYNC.RECONVERGENT B2 ;  /* 0x0000000000027941 */ /* 0x000fea0003800200 */
.L_x_30:
[----:B------:R-:W-:-:S04]  /*13c0*/  LOP3.LUT R0, R8, 0x1, RZ, 0xc0, !PT ;  /* 0x0000000108007812 */ /* 0x000fc800078ec0ff */
[----:B------:R-:W-:-:S13]  /*13d0*/  ISETP.NE.U32.AND P0, PT, R0, 0x1, PT ;  /* 0x000000010000780c */ /* 0x000fda0003f05070 */
[----:B------:R-:W-:Y:S05]  /*13e0*/  @P0 BRA `(.L_x_2) ;  /* 0x0000000000b80947 */ /* 0x000fea0003800000 */
        /* <DEDUP_REMOVED lines=20> */
.L_x_45:
[----:B------:R-:W-:Y:S01]  /*1530*/  FMUL.FTZ R9, R2, R15 ;  /* 0x0000000f02097220 */ /* 0x000fe20000410000 */
[----:B------:R-:W-:-:S03]  /*1540*/  FMUL.FTZ R0, R15, 0.5 ;  /* 0x3f0000000f007820 */ /* 0x000fc60000410000 */
[----:B------:R-:W-:-:S04]  /*1550*/  FFMA R28, -R9, R9, R2 ;  /* 0x00000009091c7223 */ /* 0x000fc80000000102 */
[----:B------:R-:W-:-:S07]  /*1560*/  FFMA R28, R28, R0, R9 ;  /* 0x000000001c1c7223 */ /* 0x000fce0000000009 */
.L_x_46:
[----:B------:R-:W-:Y:S05]  /*1570*/  BSYNC.RECONVERGENT B1 ;  /* 0x0000000000017941 */ /* 0x000fea0003800200 */
.L_x_44:
        /* <DEDUP_REMOVED lines=10> */
.L_x_48:
[----:B------:R-:W0:Y:S02]  /*1620*/  MUFU.RCP R26, R15 ;  /* 0x0000000f001a7308 */ /* 0x000e240000001000 */
[----:B0-----:R-:W-:-:S04]  /*1630*/  FFMA R0, R15, R26, -1 ;  /* 0xbf8000000f007423 */ /* 0x001fc8000000001a */
[----:B------:R-:W-:-:S04]  /*1640*/  FADD.FTZ R9, -R0, -RZ ;  /* 0x800000ff00097221 */ /* 0x000fc80000010100 */
[----:B------:R-:W-:-:S07]  /*1650*/  FFMA R26, R26, R9, R26 ;  /* 0x000000091a1a7223 */ /* 0x000fce000000001a */
.L_x_49:
[----:B------:R-:W-:Y:S05]  /*1660*/  BSYNC.RECONVERGENT B2 ;  /* 0x0000000000027941 */ /* 0x000fea0003800200 */
.L_x_47:
[----:B------:R-:W2:Y:S02]  /*1670*/  LDG.E R18, desc[UR6][R18.64] ;  /* 0x0000000612127981 */ /* 0x000ea4000c1e1900 */
[----:B--2---:R-:W-:-:S04]  /*1680*/  FMUL R9, R18, 6.6743000015634379452e-11 ;  /* 0x2e92c4f812097820 */ /* 0x004fc80000400000 */
[----:B------:R-:W-:-:S04]  /*1690*/  FMUL R9, R9, R26 ;  /* 0x0000001a09097220 */ /* 0x000fc80000400000 */
[-C--:B------:R-:W-:Y:S01]  /*16a0*/  FFMA R13, R14, R9.reuse, R13 ;  /* 0x000000090e0d7223 */ /* 0x080fe2000000000d */
[-C--:B------:R-:W-:Y:S01]  /*16b0*/  FFMA R11, R10, R9.reuse, R11 ;  /* 0x000000090a0b7223 */ /* 0x080fe2000000000b */
[----:B------:R-:W-:-:S07]  /*16c0*/  FFMA R12, R7, R9, R12 ;  /* 0x00000009070c7223 */ /* 0x000fce000000000c */
.L_x_2:
[----:B------:R-:W-:Y:S05]  /*16d0*/  BSYNC.RECONVERGENT B0 ;  /* 0x0000000000007941 */ /* 0x000fea0003800200 */
.L_x_1:
[----:B------:R-:W0:Y:S01]  /*16e0*/  LDCU UR4, c[0x0][0x388] ;  /* 0x00007100ff0477ac */ /* 0x000e220008000800 */
[----:B------:R-:W-:Y:S01]  /*16f0*/  BSSY.RECONVERGENT B0, `(.L_x_50) ;  /* 0x0000036000007945 */ /* 0x000fe20003800200 */
[----:B0-----:R-:W-:-:S13]  /*1700*/  ISETP.GE.AND P0, PT, R8, UR4, PT ;  /* 0x0000000408007c0c */ /* 0x001fda000bf06270 */
[----:B------:R-:W-:Y:S05]  /*1710*/  @P0 BRA `(.L_x_51) ;  /* 0x0000000000cc0947 */ /* 0x000fea0003800000 */
[----:B------:R-:W-:Y:S01]  /*1720*/  ISETP.NE.AND P0, PT, R3, R8, PT ;  /* 0x000000080300720c */ /* 0x000fe20003f05270 */
        /* <DEDUP_REMOVED lines=22> */
.L_x_55:
[----:B------:R-:W-:Y:S01]  /*1890*/  FMUL.FTZ R7, R2, R9 ;  /* 0x0000000902077220 */ /* 0x000fe20000410000 */
[----:B------:R-:W-:-:S03]  /*18a0*/  FMUL.FTZ R0, R9, 0.5 ;  /* 0x3f00000009007820 */ /* 0x000fc60000410000 */
[----:B------:R-:W-:-:S04]  /*18b0*/  FFMA R28, -R7, R7, R2 ;  /* 0x00000007071c7223 */ /* 0x000fc80000000102 */
[----:B------:R-:W-:-:S07]  /*18c0*/  FFMA R28, R28, R0, R7 ;  /* 0x000000001c1c7223 */ /* 0x000fce0000000007 */
.L_x_56:
[----:B------:R-:W-:Y:S05]  /*18d0*/  BSYNC.RECONVERGENT B1 ;  /* 0x0000000000017941 */ /* 0x000fea0003800200 */
.L_x_54:
        /* <DEDUP_REMOVED lines=10> */
.L_x_58:
[----:B------:R-:W0:Y:S02]  /*1980*/  MUFU.RCP R26, R9 ;  /* 0x00000009001a7308 */ /* 0x000e240000001000 */
[----:B0-----:R-:W-:-:S04]  /*1990*/  FFMA R0, R9, R26, -1 ;  /* 0xbf80000009007423 */ /* 0x001fc8000000001a */
[----:B------:R-:W-:-:S04]  /*19a0*/  FADD.FTZ R7, -R0, -RZ ;  /* 0x800000ff00077221 */ /* 0x000fc80000010100 */
[----:B------:R-:W-:-:S07]  /*19b0*/  FFMA R26, R26, R7, R26 ;  /* 0x000000071a1a7223 */ /* 0x000fce000000001a */
.L_x_59:
[----:B------:R-:W-:Y:S05]  /*19c0*/  BSYNC.RECONVERGENT B3 ;  /* 0x0000000000037941 */ /* 0x000fea0003800200 */
.L_x_57:
[----:B------:R-:W2:Y:S02]  /*19d0*/  LDG.E R18, desc[UR6][R18.64] ;  /* 0x0000000612127981 */ /* 0x000ea4000c1e1900 */
[----:B--2---:R-:W-:-:S04]  /*19e0*/  FMUL R7, R18, 6.6743000015634379452e-11 ;  /* 0x2e92c4f812077820 */ /* 0x004fc80000400000 */
[----:B------:R-:W-:-:S04]  /*19f0*/  FMUL R7, R7, R26 ;  /* 0x0000001a07077220 */ /* 0x000fc80000400000 */
[-C--:B------:R-:W-:Y:S01]  /*1a00*/  FFMA R13, R14, R7.reuse, R13 ;  /* 0x000000070e0d7223 */ /* 0x080fe2000000000d */
[-C--:B------:R-:W-:Y:S01]  /*1a10*/  FFMA R11, R10, R7.reuse, R11 ;  /* 0x000000070a0b7223 */ /* 0x080fe2000000000b */
[----:B------:R-:W-:-:S07]  /*1a20*/  FFMA R12, R3, R7, R12 ;  /* 0x00000007030c7223 */ /* 0x000fce000000000c */
.L_x_53:
[----:B------:R-:W-:Y:S05]  /*1a30*/  BSYNC.RECONVERGENT B2 ;  /* 0x0000000000027941 */ /* 0x000fea0003800200 */
.L_x_52:
[----:B------:R-:W-:-:S07]  /*1a40*/  IADD3 R8, PT, PT, R8, 0x1, RZ ;  /* 0x0000000108087810 */ /* 0x000fce0007ffe0ff */
.L_x_51:
[----:B------:R-:W-:Y:S05]  /*1a50*/  BSYNC.RECONVERGENT B0 ;  /* 0x0000000000007941 */ /* 0x000fea0003800200 */
.L_x_50:
[----:B------:R-:W0:Y:S01]  /*1a60*/  LDCU UR4, c[0x0][0x388] ;  /* 0x00007100ff0477ac */ /* 0x000e220008000800 */
[----:B------:R-:W-:Y:S01]  /*1a70*/  BSSY.RECONVERGENT B0, `(.L_x_60) ;  /* 0x0000158000007945 */ /* 0x000fe20003800200 */
[----:B0-----:R-:W-:-:S13]  /*1a80*/  ISETP.GE.AND P0, PT, R8, UR4, PT ;  /* 0x0000000408007c0c */ /* 0x001fda000bf06270 */
[----:B------:R-:W-:Y:S05]  /*1a90*/  @P0 BRA `(.L_x_61) ;  /* 0x0000001400540947 */ /* 0x000fea0003800000 */
[C---:B------:R-:W-:Y:S01]  /*1aa0*/  IADD3 R0, PT, PT, R8.reuse, -UR4, RZ ;  /* 0x8000000408007c10 */ /* 0x040fe2000fffe0ff */
[----:B------:R-:W-:Y:S01]  /*1ab0*/  BSSY.RECONVERGENT B2, `(.L_x_62) ;  /* 0x00000c1000027945 */ /* 0x000fe20003800200 */
[----:B------:R-:W-:Y:S02]  /*1ac0*/  IADD3 R14, PT, PT, -R8, UR4, RZ ;  /* 0x00000004080e7c10 */ /* 0x000fe4000fffe1ff */
[----:B------:R-:W-:Y:S02]  /*1ad0*/  ISETP.GT.U32.AND P0, PT, R0, -0x4, PT ;  /* 0xfffffffc0000780c */ /* 0x000fe40003f04070 */
[----:B------:R-:W-:-:S11]  /*1ae0*/  LOP3.LUT R10, R14, 0x3, RZ, 0xc0, !PT ;  /* 0x000000030e0a7812 */ /* 0x000fd600078ec0ff */
[----:B------:R-:W-:Y:S05]  /*1af0*/  @P0 BRA `(.L_x_63) ;  /* 0x0000000800f00947 */ /* 0x000fea0003800000 */
[----:B------:R-:W0:Y:S01]  /*1b00*/  LDC.64 R2, c[0x0][0x380] ;  /* 0x0000e000ff027b82 */ /* 0x000e220000000a00 */
[----:B------:R-:W-:-:S04]  /*1b10*/  LOP3.LUT R15, R14, 0xfffffffc, RZ, 0xc0, !PT ;  /* 0xfffffffc0e0f7812 */ /* 0x000fc800078ec0ff */
[----:B------:R-:W-:Y:S01]  /*1b20*/  IADD3 R15, PT, PT, -R15, RZ, RZ ;  /* 0x000000ff0f0f7210 */ /* 0x000fe20007ffe1ff */
[----:B0-----:R-:W-:-:S03]  /*1b30*/  IMAD.WIDE.U32 R2, R8, 0x28, R2 ;  /* 0x0000002808027825 */ /* 0x001fc600078e0002 */
[----:B------:R-:W-:-:S04]  /*1b40*/  IADD3 R22, P0, PT, R2, 0x50, RZ ;  /* 0x0000005002167810 */ /* 0x000fc80007f1e0ff */
[----:B------:R-:W-:-:S09]  /*1b50*/  IADD3.X R23, PT, PT, RZ, R3, RZ, P0, !PT ;  /* 0x00000003ff177210 */ /* 0x000fd200007fe4ff */
.L_x_88:
        /* <DEDUP_REMOVED lines=18> */
.L_x_65:
[----:B------:R-:W-:Y:S01]  /*1c80*/  FMUL.FTZ R3, R2, R7 ;  /* 0x0000000702037220 */ /* 0x000fe20000410000 */
[----:B------:R-:W-:-:S03]  /*1c90*/  FMUL.FTZ R0, R7, 0.5 ;  /* 0x3f00000007007820 */ /* 0x000fc60000410000 */
[----:B------:R-:W-:-:S04]  /*1ca0*/  FFMA R28, -R3, R3, R2 ;  /* 0x00000003031c7223 */ /* 0x000fc80000000102 */
[----:B------:R-:W-:-:S07]  /*1cb0*/  FFMA R28, R28, R0, R3 ;  /* 0x000000001c1c7223 */ /* 0x000fce0000000003 */
.L_x_66:
[----:B------:R-:W-:Y:S05]  /*1cc0*/  BSYNC.RECONVERGENT B1 ;  /* 0x0000000000017941 */ /* 0x000fea0003800200 */
.L_x_64:
        /* <DEDUP_REMOVED lines=10> */
.L_x_68:
[----:B------:R-:W0:Y:S02]  /*1d70*/  MUFU.RCP R26, R7 ;  /* 0x00000007001a7308 */ /* 0x000e240000001000 */
[----:B0-----:R-:W-:-:S04]  /*1d80*/  FFMA R0, R7, R26, -1 ;  /* 0xbf80000007007423 */ /* 0x001fc8000000001a */
[----:B------:R-:W-:-:S04]  /*1d90*/  FADD.FTZ R3, -R0, -RZ ;  /* 0x800000ff00037221 */ /* 0x000fc80000010100 */
[----:B------:R-:W-:-:S07]  /*1da0*/  FFMA R26, R26, R3, R26 ;  /* 0x000000031a1a7223 */ /* 0x000fce000000001a */
.L_x_69:
[----:B------:R-:W-:Y:S05]  /*1db0*/  BSYNC.RECONVERGENT B3 ;  /* 0x0000000000037941 */ /* 0x000fea0003800200 */
.L_x_67:
        /* <DEDUP_REMOVED lines=24> */
.L_x_71:
[----:B------:R-:W-:Y:S01]  /*1f40*/  FMUL.FTZ R11, R2, R21 ;  /* 0x00000015020b7220 */ /* 0x000fe20000410000 */
[----:B------:R-:W-:-:S03]  /*1f50*/  FMUL.FTZ R21, R21, 0.5 ;  /* 0x3f00000015157820 */ /* 0x000fc60000410000 */
[----:B------:R-:W-:-:S04]  /*1f60*/  FFMA R28, -R11, R11, R2 ;  /* 0x0000000b0b1c7223 */ /* 0x000fc80000000102 */
[----:B------:R-:W-:-:S07]  /*1f70*/  FFMA R28, R28, R21, R11 ;  /* 0x000000151c1c7223 */ /* 0x000fce000000000b */
.L_x_72:
[----:B------:R-:W-:Y:S05]  /*1f80*/  BSYNC.RECONVERGENT B1 ;  /* 0x0000000000017941 */ /* 0x000fea0003800200 */
.L_x_70:
        /* <DEDUP_REMOVED lines=10> */
.L_x_74:
[----:B------:R-:W0:Y:S02]  /*2030*/  MUFU.RCP R26, R13 ;  /* 0x0000000d001a7308 */ /* 0x000e240000001000 */
[----:B0-----:R-:W-:-:S04]  /*2040*/  FFMA R0, R13, R26, -1 ;  /* 0xbf8000000d007423 */ /* 0x001fc8000000001a */
[----:B------:R-:W-:-:S04]  /*2050*/  FADD.FTZ R11, -R0, -RZ ;  /* 0x800000ff000b7221 */ /* 0x000fc80000010100 */
[----:B------:R-:W-:-:S07]  /*2060*/  FFMA R26, R26, R11, R26 ;  /* 0x0000000b1a1a7223 */ /* 0x000fce000000001a */
.L_x_75:
[----:B------:R-:W-:Y:S05]  /*2070*/  BSYNC.RECONVERGENT B3 ;  /* 0x0000000000037941 */ /* 0x000fea0003800200 */
.L_x_73:
        /* <DEDUP_REMOVED lines=24> */
.L_x_77:
[----:B------:R-:W-:Y:S01]  /*2200*/  FMUL.FTZ R3, R2, R21 ;  /* 0x0000001502037220 */ /* 0x000fe20000410000 */
[----:B------:R-:W-:-:S03]  /*2210*/  FMUL.FTZ R21, R21, 0.5 ;  /* 0x3f00000015157820 */ /* 0x000fc60000410000 */
[----:B------:R-:W-:-:S04]  /*2220*/  FFMA R28, -R3, R3, R2 ;  /* 0x00000003031c7223 */ /* 0x000fc80000000102 */
[----:B------:R-:W-:-:S07]  /*2230*/  FFMA R28, R28, R21, R3 ;  /* 0x000000151c1c7223 */ /* 0x000fce0000000003 */
.L_x_78:
[----:B------:R-:W-:Y:S05]  /*2240*/  BSYNC.RECONVERGENT B1 ;  /* 0x0000000000017941 */ /* 0x000fea0003800200 */
.L_x_76:
        /* <DEDUP_REMOVED lines=10> */
.L_x_80:
[----:B------:R-:W0:Y:S02]  /*22f0*/  MUFU.RCP R26, R9 ;  /* 0x00000009001a7308 */ /* 0x000e240000001000 */
[----:B0-----:R-:W-:-:S04]  /*2300*/  FFMA R0, R9, R26, -1 ;  /* 0xbf80000009007423 */ /* 0x001fc8000000001a */
[----:B------:R-:W-:-:S04]  /*2310*/  FADD.FTZ R3, -R0, -RZ ;  /* 0x800000ff00037221 */ /* 0x000fc80000010100 */
[----:B------:R-:W-:-:S07]  /*2320*/  FFMA R26, R26, R3, R26 ;  /* 0x000000031a1a7223 */ /* 0x000fce000000001a */
.L_x_81:
[----:B------:R-:W-:Y:S05]  /*2330*/  BSYNC.RECONVERGENT B3 ;  /* 0x0000000000037941 */ /* 0x000fea0003800200 */
.L_x_79:
        /* <DEDUP_REMOVED lines=24> */
.L_x_83:
[----:B------:R-:W-:Y:S01]  /*24c0*/  FMUL.FTZ R7, R2, R21 ;  /* 0x0000001502077220 */ /* 0x000fe20000410000 */
[----:B------:R-:W-:-:S03]  /*24d0*/  FMUL.FTZ R21, R21, 0.5 ;  /* 0x3f00000015157820 */ /* 0x000fc60000410000 */
[----:B------:R-:W-:-:S04]  /*24e0*/  FFMA R28, -R7, R7, R2 ;  /* 0x00000007071c7223 */ /* 0x000fc80000000102 */
[----:B------:R-:W-:-:S07]  /*24f0*/  FFMA R28, R28, R21, R7 ;  /* 0x000000151c1c7223 */ /* 0x000fce0000000007 */
.L_x_84:
[----:B------:R-:W-:Y:S05]  /*2500*/  BSYNC.RECONVERGENT B1 ;  /* 0x0000000000017941 */ /* 0x000fea0003800200 */
.L_x_82:
        /* <DEDUP_REMOVED lines=10> */
.L_x_86:
[----:B------:R-:W0:Y:S02]  /*25b0*/  MUFU.RCP R26, R11 ;  /* 0x0000000b001a7308 */ /* 0x000e240000001000 */
[----:B0-----:R-:W-:-:S04]  /*25c0*/  FFMA R0, R11, R26, -1 ;  /* 0xbf8000000b007423 */ /* 0x001fc8000000001a */
[----:B------:R-:W-:-:S04]  /*25d0*/  FADD.FTZ R7, -R0, -RZ ;  /* 0x800000ff00077221 */ /* 0x000fc80000010100 */
[----:B------:R-:W-:-:S07]  /*25e0*/  FFMA R26, R26, R7, R26 ;  /* 0x000000071a1a7223 */ /* 0x000fce000000001a */
.L_x_87:
[----:B------:R-:W-:Y:S05]  /*25f0*/  BSYNC.RECONVERGENT B3 ;  /* 0x0000000000037941 */ /* 0x000fea0003800200 */
.L_x_85:
[----:B------:R0:W2:Y:S01]  /*2600*/  LDG.E R0, desc[UR6][R22.64+0x28] ;  /* 0x0000280616007981 */ /* 0x0000a2000c1e1900 */
[----:B------:R-:W-:Y:S02]  /*2610*/  IADD3 R15, PT, PT, R15, 0x4, RZ ;  /* 0x000000040f0f7810 */ /* 0x000fe40007ffe0ff */
[----:B------:R-:W-:Y:S02]  /*2620*/  IADD3 R8, PT, PT, R8, 0x4, RZ ;  /* 0x0000000408087810 */ /* 0x000fe40007ffe0ff */
        /* <DEDUP_REMOVED lines=9> */
.L_x_63:
[----:B------:R-:W-:Y:S05]  /*26c0*/  BSYNC.RECONVERGENT B2 ;  /* 0x0000000000027941 */ /* 0x000fea0003800200 */
.L_x_62:
        /* <DEDUP_REMOVED lines=25> */
.L_x_92:
[----:B------:R-:W-:Y:S01]  /*2860*/  FMUL.FTZ R3, R2, R7 ;  /* 0x0000000702037220 */ /* 0x000fe20000410000 */
[----:B------:R-:W-:-:S03]  /*2870*/  FMUL.FTZ R0, R7, 0.5 ;  /* 0x3f00000007007820 */ /* 0x000fc60000410000 */
[----:B------:R-:W-:-:S04]  /*2880*/  FFMA R28, -R3, R3, R2 ;  /* 0x00000003031c7223 */ /* 0x000fc80000000102 */
[----:B------:R-:W-:-:S07]  /*2890*/  FFMA R28, R28, R0, R3 ;  /* 0x000000001c1c7223 */ /* 0x000fce0000000003 */
.L_x_93:
[----:B------:R-:W-:Y:S05]  /*28a0*/  BSYNC.RECONVERGENT B1 ;  /* 0x0000000000017941 */ /* 0x000fea0003800200 */
.L_x_91:
        /* <DEDUP_REMOVED lines=10> */
.L_x_95:
[----:B------:R-:W0:Y:S02]  /*2950*/  MUFU.RCP R26, R7 ;  /* 0x00000007001a7308 */ /* 0x000e240000001000 */
[----:B0-----:R-:W-:-:S04]  /*2960*/  FFMA R0, R7, R26, -1 ;  /* 0xbf80000007007423 */ /* 0x001fc8000000001a */
[----:B------:R-:W-:-:S04]  /*2970*/  FADD.FTZ R3, -R0, -RZ ;  /* 0x800000ff00037221 */ /* 0x000fc80000010100 */
[----:B------:R-:W-:-:S07]  /*2980*/  FFMA R26, R26, R3, R26 ;  /* 0x000000031a1a7223 */ /* 0x000fce000000001a */
.L_x_96:
[----:B------:R-:W-:Y:S05]  /*2990*/  BSYNC.RECONVERGENT B3 ;  /* 0x0000000000037941 */ /* 0x000fea0003800200 */
.L_x_94:
        /* <DEDUP_REMOVED lines=24> */
.L_x_98:
[----:B------:R-:W-:Y:S01]  /*2b20*/  FMUL.FTZ R11, R2, R23 ;  /* 0x00000017020b7220 */ /* 0x000fe20000410000 */
[----:B------:R-:W-:-:S03]  /*2b30*/  FMUL.FTZ R0, R23, 0.5 ;  /* 0x3f00000017007820 */ /* 0x000fc60000410000 */
[----:B------:R-:W-:-:S04]  /*2b40*/  FFMA R28, -R11, R11, R2 ;  /* 0x0000000b0b1c7223 */ /* 0x000fc80000000102 */
[----:B------:R-:W-:-:S07]  /*2b50*/  FFMA R28, R28, R0, R11 ;  /* 0x000000001c1c7223 */ /* 0x000fce000000000b */
.L_x_99:
[----:B------:R-:W-:Y:S05]  /*2b60*/  BSYNC.RECONVERGENT B1 ;  /* 0x0000000000017941 */ /* 0x000fea0003800200 */
.L_x_97:
        /* <DEDUP_REMOVED lines=10> */
.L_x_101:
[----:B------:R-:W0:Y:S02]  /*2c10*/  MUFU.RCP R26, R13 ;  /* 0x0000000d001a7308 */ /* 0x000e240000001000 */
[----:B0-----:R-:W-:-:S04]  /*2c20*/  FFMA R0, R13, R26, -1 ;  /* 0xbf8000000d007423 */ /* 0x001fc8000000001a */
[----:B------:R-:W-:-:S04]  /*2c30*/  FADD.FTZ R11, -R0, -RZ ;  /* 0x800000ff000b7221 */ /* 0x000fc80000010100 */
[----:B------:R-:W-:-:S07]  /*2c40*/  FFMA R26, R26, R11, R26 ;  /* 0x0000000b1a1a7223 */ /* 0x000fce000000001a */
.L_x_102:
[----:B------:R-:W-:Y:S05]  /*2c50*/  BSYNC.RECONVERGENT B3 ;  /* 0x0000000000037941 */ /* 0x000fea0003800200 */
.L_x_100:
[----:B------:R-:W2:Y:S01]  /*2c60*/  LDG.E R20, desc[UR6][R20.64+0x28] ;  /* 0x0000280614147981 */ /* 0x000ea2000c1e1900 */
[----:B------:R-:W-:Y:S01]  /*2c70*/  IADD3 R8, PT, PT, R8, 0x2, RZ ;  /* 0x0000000208087810 */ /* 0x000fe20007ffe0ff */
[----:B--2---:R-:W-:-:S04]  /*2c80*/  FMUL R11, R20, 6.6743000015634379452e-11 ;  /* 0x2e92c4f8140b7820 */ /* 0x004fc80000400000 */
[----:B------:R-:W-:-:S04]  /*2c90*/  FMUL R26, R11, R26 ;  /* 0x0000001a0b1a7220 */ /* 0x000fc80000400000 */
[-C--:B------:R-:W-:Y:S01]  /*2ca0*/  FFMA R13, R9, R26.reuse, R18 ;  /* 0x0000001a090d7223 */ /* 0x080fe20000000012 */
[-C--:B------:R-:W-:Y:S01]  /*2cb0*/  FFMA R11, R7, R26.reuse, R10 ;  /* 0x0000001a070b7223 */ /* 0x080fe2000000000a */
[----:B------:R-:W-:-:S07]  /*2cc0*/  FFMA R12, R3, R26, R12 ;  /* 0x0000001a030c7223 */ /* 0x000fce000000000c */
.L_x_90:
[----:B------:R-:W-:Y:S05]  /*2cd0*/  BSYNC.RECONVERGENT B2 ;  /* 0x0000000000027941 */ /* 0x000fea0003800200 */
.L_x_89:
        /* <DEDUP_REMOVED lines=23> */
.L_x_104:
[----:B------:R-:W-:Y:S01]  /*2e50*/  FMUL.FTZ R28, R2, R5 ;  /* 0x00000005021c7220 */ /* 0x000fe20000410000 */
[----:B------:R-:W-:-:S03]  /*2e60*/  FMUL.FTZ R0, R5, 0.5 ;  /* 0x3f00000005007820 */ /* 0x000fc60000410000 */
[----:B------:R-:W-:-:S04]  /*2e70*/  FFMA R5, -R28, R28, R2 ;  /* 0x0000001c1c057223 */ /* 0x000fc80000000102 */
[----:B------:R-:W-:-:S07]  /*2e80*/  FFMA R28, R5, R0, R28 ;  /* 0x00000000051c7223 */ /* 0x000fce000000001c */
.L_x_105:
[----:B------:R-:W-:Y:S05]  /*2e90*/  BSYNC.RECONVERGENT B1 ;  /* 0x0000000000017941 */ /* 0x000fea0003800200 */
.L_x_103:
        /* <DEDUP_REMOVED lines=10> */
.L_x_107:
[----:B------:R-:W0:Y:S02]  /*2f40*/  MUFU.RCP R26, R7 ;  /* 0x00000007001a7308 */ /* 0x000e240000001000 */
[----:B0-----:R-:W-:-:S04]  /*2f50*/  FFMA R0, R7, R26, -1 ;  /* 0xbf80000007007423 */ /* 0x001fc8000000001a */
[----:B------:R-:W-:-:S04]  /*2f60*/  FADD.FTZ R5, -R0, -RZ ;  /* 0x800000ff00057221 */ /* 0x000fc80000010100 */
[----:B------:R-:W-:-:S07]  /*2f70*/  FFMA R26, R26, R5, R26 ;  /* 0x000000051a1a7223 */ /* 0x000fce000000001a */
.L_x_108:
[----:B------:R-:W-:Y:S05]  /*2f80*/  BSYNC.RECONVERGENT B2 ;  /* 0x0000000000027941 */ /* 0x000fea0003800200 */
.L_x_106:
[----:B------:R-:W2:Y:S02]  /*2f90*/  LDG.E R14, desc[UR6][R14.64] ;  /* 0x000000060e0e7981 */ /* 0x000ea4000c1e1900 */
[----:B--2---:R-:W-:-:S04]  /*2fa0*/  FMUL R5, R14, 6.6743000015634379452e-11 ;  /* 0x2e92c4f80e057820 */ /* 0x004fc80000400000 */
[----:B------:R-:W-:-:S04]  /*2fb0*/  FMUL R5, R5, R26 ;  /* 0x0000001a05057220 */ /* 0x000fc80000400000 */
[-C--:B------:R-:W-:Y:S01]  /*2fc0*/  FFMA R13, R4, R5.reuse, R13 ;  /* 0x00000005040d7223 */ /* 0x080fe2000000000d */
[-C--:B------:R-:W-:Y:S01]  /*2fd0*/  FFMA R11, R8, R5.reuse, R11 ;  /* 0x00000005080b7223 */ /* 0x080fe2000000000b */
[----:B------:R-:W-:-:S07]  /*2fe0*/  FFMA R12, R3, R5, R12 ;  /* 0x00000005030c7223 */ /* 0x000fce000000000c */
.L_x_61:
[----:B------:R-:W-:Y:S05]  /*2ff0*/  BSYNC.RECONVERGENT B0 ;  /* 0x0000000000007941 */ /* 0x000fea0003800200 */
.L_x_60:
[----:B------:R-:W-:Y:S04]  /*3000*/  STG.E desc[UR6][R16.64+0x1c], R13 ;  /* 0x00001c0d10007986 */ /* 0x000fe8000c101906 */
[----:B------:R-:W-:Y:S04]  /*3010*/  STG.E desc[UR6][R16.64+0x20], R11 ;  /* 0x0000200b10007986 */ /* 0x000fe8000c101906 */
[----:B------:R-:W-:Y:S01]  /*3020*/  STG.E desc[UR6][R16.64+0x24], R12 ;  /* 0x0000240c10007986 */ /* 0x000fe2000c101906 */
[----:B------:R-:W-:Y:S05]  /*3030*/  EXIT ;  /* 0x000000000000794d */ /* 0x000fea0003800000 */
        .weak           $__internal_0_$__cuda_sm20_rcp_rn_f32_slowpath
        .type           $__internal_0_$__cuda_sm20_rcp_rn_f32_slowpath,@function
        .size           $__internal_0_$__cuda_sm20_rcp_rn_f32_slowpath,($__internal_1_$__cuda_sm20_sqrt_rn_f32_slowpath - $__internal_0_$__cuda_sm20_rcp_rn_f32_slowpath)
$__internal_0_$__cuda_sm20_rcp_rn_f32_slowpath:
[----:B------:R-:W-:Y:S01]  /*3040*/  SHF.L.U32 R24, R0, 0x1, RZ ;  /* 0x0000000100187819 */ /* 0x000fe200000006ff */
[----:B------:R-:W-:Y:S03]  /*3050*/  BSSY.RECONVERGENT B1, `(.L_x_109) ;  /* 0x0000030000017945 */ /* 0x000fe60003800200 */
[----:B------:R-:W-:-:S04]  /*3060*/  SHF.R.U32.HI R24, RZ, 0x18, R24 ;  /* 0x00000018ff187819 */ /* 0x000fc80000011618 */
[----:B------:R-:W-:-:S13]  /*3070*/  ISETP.NE.U32.AND P0, PT, R24, RZ, PT ;  /* 0x000000ff1800720c */ /* 0x000fda0003f05070 */
[----:B------:R-:W-:Y:S05]  /*3080*/  @P0 BRA `(.L_x_110) ;  /* 0x0000000000280947 */ /* 0x000fea0003800000 */
[----:B------:R-:W-:-:S04]  /*3090*/  SHF.L.U32 R24, R0, 0x1, RZ ;  /* 0x0000000100187819 */ /* 0x000fc800000006ff */
[----:B------:R-:W-:-:S13]  /*30a0*/  ISETP.NE.AND P0, PT, R24, RZ, PT ;  /* 0x000000ff1800720c */ /* 0x000fda0003f05270 */
[----:B------:R-:W-:Y:S01]  /*30b0*/  @P0 FFMA R25, R0, 1.84467440737095516160e+19, RZ ;  /* 0x5f80000000190823 */ /* 0x000fe200000000ff */
[----:B------:R-:W-:Y:S08]  /*30c0*/  @!P0 MUFU.RCP R26, R0 ;  /* 0x00000000001a8308 */ /* 0x000ff00000001000 */
[----:B------:R-:W0:Y:S02]  /*30d0*/  @P0 MUFU.RCP R24, R25 ;  /* 0x0000001900180308 */ /* 0x000e240000001000 */
[----:B0-----:R-:W-:-:S04]  /*30e0*/  @P0 FFMA R27, R25, R24, -1 ;  /* 0xbf800000191b0423 */ /* 0x001fc80000000018 */
[----:B------:R-:W-:-:S04]  /*30f0*/  @P0 FADD.FTZ R27, -R27, -RZ ;  /* 0x800000ff1b1b0221 */ /* 0x000fc80000010100 */
[----:B------:R-:W-:-:S04]  /*3100*/  @P0 FFMA R27, R24, R27, R24 ;  /* 0x0000001b181b0223 */ /* 0x000fc80000000018 */
[----:B------:R-:W-:Y:S01]  /*3110*/  @P0 FFMA R26, R27, 1.84467440737095516160e+19, RZ ;  /* 0x5f8000001b1a0823 */ /* 0x000fe200000000ff */
[----:B------:R-:W-:Y:S06]  /*3120*/  BRA `(.L_x_111) ;  /* 0x0000000000887947 */ /* 0x000fec0003800000 */
.L_x_110:
[----:B------:R-:W-:-:S04]  /*3130*/  IADD3 R25, PT, PT, R24, -0xfd, RZ ;  /* 0xffffff0318197810 */ /* 0x000fc80007ffe0ff */
[----:B------:R-:W-:-:S13]  /*3140*/  ISETP.GT.U32.AND P0, PT, R25, 0x1, PT ;  /* 0x000000011900780c */ /* 0x000fda0003f04070 */
[----:B------:R-:W-:Y:S05]  /*3150*/  @P0 BRA `(.L_x_112) ;  /* 0x0000000000780947 */ /* 0x000fea0003800000 */
[----:B------:R-:W-:-:S04]  /*3160*/  LOP3.LUT R27, R0, 0x7fffff, RZ, 0xc0, !PT ;  /* 0x007fffff001b7812 */ /* 0x000fc800078ec0ff */
[----:B------:R-:W-:-:S04]  /*3170*/  LOP3.LUT R27, R27, 0x3f800000, RZ, 0xfc, !PT ;  /* 0x3f8000001b1b7812 */ /* 0x000fc800078efcff */
[----:B------:R-:W0:Y:S02]  /*3180*/  MUFU.RCP R29, R27 ;  /* 0x0000001b001d7308 */ /* 0x000e240000001000 */
[----:B0-----:R-:W-:-:S04]  /*3190*/  FFMA R28, R27, R29, -1 ;  /* 0xbf8000001b1c7423 */ /* 0x001fc8000000001d */
[----:B------:R-:W-:-:S04]  /*31a0*/  FADD.FTZ R28, -R28, -RZ ;  /* 0x800000ff1c1c7221 */ /* 0x000fc80000010100 */
[CCC-:B------:R-:W-:Y:S01]  /*31b0*/  FFMA.RM R27, R29.reuse, R28.reuse, R29.reuse ;  /* 0x0000001c1d1b7223 */ /* 0x1c0fe2000000401d */
[----:B------:R-:W-:Y:S01]  /*31c0*/  FFMA.RP R28, R29, R28, R29 ;  /* 0x0000001c1d1c7223 */ /* 0x000fe2000000801d */
[----:B------:R-:W-:-:S03]  /*31d0*/  HFMA2 R29, -RZ, RZ, 0, 1.78813934326171875e-07 ;  /* 0x00000003ff1d7431 */ /* 0x000fc600000001ff */
[C---:B------:R-:W-:Y:S02]  /*31e0*/  LOP3.LUT R26, R27.reuse, 0x7fffff, RZ, 0xc0, !PT ;  /* 0x007fffff1b1a7812 */ /* 0x040fe400078ec0ff */
[----:B------:R-:W-:Y:S02]  /*31f0*/  FSETP.NEU.FTZ.AND P0, PT, R27, R28, PT ;  /* 0x0000001c1b00720b */ /* 0x000fe40003f1d000 */
[----:B------:R-:W-:Y:S02]  /*3200*/  LOP3.LUT R28, R26, 0x800000, RZ, 0xfc, !PT ;  /* 0x008000001a1c7812 */ /* 0x000fe400078efcff */
[----:B------:R-:W-:Y:S02]  /*3210*/  SEL R26, RZ, 0xffffffff, !P0 ;  /* 0xffffffffff1a7807 */ /* 0x000fe40004000000 */
[----:B------:R-:W-:Y:S02]  /*3220*/  SHF.L.U32 R29, R29, R25, RZ ;  /* 0x000000191d1d7219 */ /* 0x000fe400000006ff */
[----:B------:R-:W-:-:S02]  /*3230*/  IADD3 R26, PT, PT, -R26, RZ, RZ ;  /* 0x000000ff1a1a7210 */ /* 0x000fc40007ffe1ff */
[----:B------:R-:W-:Y:S02]  /*3240*/  LOP3.LUT R29, R29, R28, RZ, 0xc0, !PT ;  /* 0x0000001c1d1d7212 */ /* 0x000fe400078ec0ff */
[-C--:B------:R-:W-:Y:S02]  /*3250*/  LOP3.LUT P1, RZ, R26, R25.reuse, R28, 0xf8, !PT ;  /* 0x000000191aff7212 */ /* 0x080fe4000782f81c */
[----:B------:R-:W-:-:S04]  /*3260*/  SHF.R.U32.HI R29, RZ, R25, R29 ;  /* 0x00000019ff1d7219 */ /* 0x000fc8000001161d */
[C---:B------:R-:W-:Y:S02]  /*3270*/  LOP3.LUT P0, RZ, R29.reuse, 0x1, RZ, 0xc0, !PT ;  /* 0x000000011dff7812 */ /* 0x040fe4000780c0ff */
[----:B------:R-:W-:-:S04]  /*3280*/  LOP3.LUT P2, RZ, R29, 0x2, RZ, 0xc0, !PT ;  /* 0x000000021dff7812 */ /* 0x000fc8000784c0ff */
[----:B------:R-:W-:Y:S02]  /*3290*/  PLOP3.LUT P0, PT, P0, P1, P2, 0xe0, 0x0 ;  /* 0x000000000000781c */ /* 0x000fe40000703c20 */
[----:B------:R-:W-:Y:S02]  /*32a0*/  LOP3.LUT P1, RZ, R0, 0x7fffff, RZ, 0xc0, !PT ;  /* 0x007fffff00ff7812 */ /* 0x000fe4000782c0ff */
[----:B------:R-:W-:-:S04]  /*32b0*/  SEL R25, RZ, 0x1, !P0 ;  /* 0x00000001ff197807 */ /* 0x000fc80004000000 */
[----:B------:R-:W-:-:S04]  /*32c0*/  IADD3 R25, PT, PT, -R25, RZ, RZ ;  /* 0x000000ff19197210 */ /* 0x000fc80007ffe1ff */
[----:B------:R-:W-:Y:S02]  /*32d0*/  ISETP.GE.AND P0, PT, R25, RZ, PT ;  /* 0x000000ff1900720c */ /* 0x000fe40003f06270 */
[----:B------:R-:W-:-:S04]  /*32e0*/  IADD3 R25, PT, PT, R24, -0xfc, RZ ;  /* 0xffffff0418197810 */ /* 0x000fc80007ffe0ff */
[----:B------:R-:W-:-:S07]  /*32f0*/  SHF.R.U32.HI R25, RZ, R25, R28 ;  /* 0x00000019ff197219 */ /* 0x000fce000001161c */
[----:B------:R-:W-:-:S04]  /*3300*/  @!P0 IADD3 R25, PT, PT, R25, 0x1, RZ ;  /* 0x0000000119198810 */ /* 0x000fc80007ffe0ff */
[----:B------:R-:W-:-:S04]  /*3310*/  @!P1 SHF.L.U32 R25, R25, 0x1, RZ ;  /* 0x0000000119199819 */ /* 0x000fc800000006ff */
[----:B------:R-:W-:Y:S01]  /*3320*/  LOP3.LUT R26, R25, 0x80000000, R0, 0xf8, !PT ;  /* 0x80000000191a7812 */ /* 0x000fe200078ef800 */
[----:B------:R-:W-:Y:S06]  /*3330*/  BRA `(.L_x_111) ;  /* 0x0000000000047947 */ /* 0x000fec0003800000 */
.L_x_112:
[----:B------:R0:W1:Y:S02]  /*3340*/  MUFU.RCP R26, R0 ;  /* 0x00000000001a7308 */ /* 0x0000640000001000 */
.L_x_111:
[----:B------:R-:W-:Y:S05]  /*3350*/  BSYNC.RECONVERGENT B1 ;  /* 0x0000000000017941 */ /* 0x000fea0003800200 */
.L_x_109:
[----:B------:R-:W-:Y:S01]  /*3360*/  HFMA2 R25, -RZ, RZ, 0, 0 ;  /* 0x00000000ff197431 */ /* 0x000fe200000001ff */
[----:B------:R-:W-:-:S04]  /*3370*/  MOV R24, R2 ;  /* 0x0000000200187202 */ /* 0x000fc80000000f00 */
[----:B01----:R-:W-:Y:S05]  /*3380*/  RET.REL.NODEC R24 `(_Z28compute_accelerations_kernelP4Bodyi) ;  /* 0xffffffcc181c7950 */ /* 0x003fea0003c3ffff */
        .weak           $__internal_1_$__cuda_sm20_sqrt_rn_f32_slowpath
        .type           $__internal_1_$__cuda_sm20_sqrt_rn_f32_slowpath,@function
        .size           $__internal_1_$__cuda_sm20_sqrt_rn_f32_slowpath,(.L_x_116 - $__internal_1_$__cuda_sm20_sqrt_rn_f32_slowpath)
$__internal_1_$__cuda_sm20_sqrt_rn_f32_slowpath:
[----:B------:R-:W-:-:S13]  /*3390*/  LOP3.LUT P0, RZ, R2, 0x7fffffff, RZ, 0xc0, !PT ;  /* 0x7fffffff02ff7812 */ /* 0x000fda000780c0ff */
[----:B------:R-:W-:Y:S01]  /*33a0*/  @!P0 MOV R28, R2 ;  /* 0x00000002001c8202 */ /* 0x000fe20000000f00 */
[----:B------:R-:W-:Y:S06]  /*33b0*/  @!P0 BRA `(.L_x_113) ;  /* 0x0000000000408947 */ /* 0x000fec0003800000 */
[----:B------:R-:W-:-:S13]  /*33c0*/  FSETP.GEU.FTZ.AND P0, PT, R2, RZ, PT ;  /* 0x000000ff0200720b */ /* 0x000fda0003f1e000 */
[----:B------:R-:W-:Y:S01]  /*33d0*/  @!P0 MOV R28, 0x7fffffff ;  /* 0x7fffffff001c8802 */ /* 0x000fe20000000f00 */
[----:B------:R-:W-:Y:S06]  /*33e0*/  @!P0 BRA `(.L_x_113) ;  /* 0x0000000000348947 */ /* 0x000fec0003800000 */
[----:B------:R-:W-:-:S13]  /*33f0*/  FSETP.GTU.FTZ.AND P0, PT, |R2|, +INF , PT ;  /* 0x7f8000000200780b */ /* 0x000fda0003f1c200 */
[----:B------:R-:W-:Y:S01]  /*3400*/  @P0 FADD.FTZ R28, R2, 1 ;  /* 0x3f800000021c0421 */ /* 0x000fe20000010000 */
[----:B------:R-:W-:Y:S06]  /*3410*/  @P0 BRA `(.L_x_113) ;  /* 0x0000000000280947 */ /* 0x000fec0003800000 */
[----:B------:R-:W-:-:S13]  /*3420*/  FSETP.NEU.FTZ.AND P0, PT, |R2|, +INF , PT ;  /* 0x7f8000000200780b */ /* 0x000fda0003f1d200 */
[----:B------:R-:W-:Y:S01]  /*3430*/  @P0 FFMA R27, R2, 1.84467440737095516160e+19, RZ ;  /* 0x5f800000021b0823 */ /* 0x000fe200000000ff */
[----:B------:R-:W-:-:S03]  /*3440*/  @!P0 MOV R28, R2 ;  /* 0x00000002001c8202 */ /* 0x000fc60000000f00 */
[----:B------:R-:W0:Y:S02]  /*3450*/  @P0 MUFU.RSQ R24, R27 ;  /* 0x0000001b00180308 */ /* 0x000e240000001400 */
[----:B0-----:R-:W-:Y:S01]  /*3460*/  @P0 FMUL.FTZ R26, R27, R24 ;  /* 0x000000181b1a0220 */ /* 0x001fe20000410000 */
[----:B------:R-:W-:-:S03]  /*3470*/  @P0 FMUL.FTZ R24, R24, 0.5 ;  /* 0x3f00000018180820 */ /* 0x000fc60000410000 */
[----:B------:R-:W-:-:S04]  /*3480*/  @P0 FADD.FTZ R25, -R26, -RZ ;  /* 0x800000ff1a190221 */ /* 0x000fc80000010100 */
[----:B------:R-:W-:-:S04]  /*3490*/  @P0 FFMA R25, R26, R25, R27 ;  /* 0x000000191a190223 */ /* 0x000fc8000000001b */
[----:B------:R-:W-:-:S04]  /*34a0*/  @P0 FFMA R24, R25, R24, R26 ;  /* 0x0000001819180223 */ /* 0x000fc8000000001a */
[----:B------:R-:W-:-:S07]  /*34b0*/  @P0 FMUL.FTZ R28, R24, 2.3283064365386962891e-10 ;  /* 0x2f800000181c0820 */ /* 0x000fce0000410000 */
.L_x_113:
[----:B------:R-:W-:Y:S01]  /*34c0*/  HFMA2 R25, -RZ, RZ, 0, 0 ;  /* 0x00000000ff197431 */ /* 0x000fe200000001ff */
[----:B------:R-:W-:-:S04]  /*34d0*/  MOV R24, R0 ;  /* 0x0000000000187202 */ /* 0x000fc80000000f00 */
[----:B------:R-:W-:Y:S05]  /*34e0*/  RET.REL.NODEC R24 `(_Z28compute_accelerations_kernelP4Bodyi) ;  /* 0xffffffc818c47950 */ /* 0x000fea0003c3ffff */
.L_x_114:
        /* <DEDUP_REMOVED lines=9> */
.L_x_116:


//--------------------- .nv.shared.reserved.0     --------------------------
	.section	.nv.shared.reserved.0,"aw",@nobits
	.weak		__nv_reservedSMEM_offset_0_alias
	.size		__nv_reservedSMEM_offset_0_alias, 0, 64
	.other		__nv_reservedSMEM_offset_0_alias,@"STO_CUDA_RESERVED_SHARED STV_DEFAULT"
__nv_reservedSMEM_offset_0_alias:
	.zero		0
	.zero		64


//--------------------- .nv.constant0._Z23update_positions_kernelP4Bodyif --------------------------
	.section	.nv.constant0._Z23update_positions_kernelP4Bodyif,"a",@progbits
	.sectionflags	@""
	.align	4
.nv.constant0._Z23update_positions_kernelP4Bodyif:
	.zero		912


//--------------------- .nv.constant0._Z28compute_accelerations_kernelP4Bodyi --------------------------
	.section	.nv.constant0._Z28compute_accelerations_kernelP4Bodyi,"a",@progbits
	.sectionflags	@""
	.align	4
.nv.constant0._Z28compute_accelerations_kernelP4Bodyi:
	.zero		908


//--------------------- SYMBOLS --------------------------

	.type		.nv.reservedSmem.offset0,@object
	.size		.nv.reservedSmem.offset0,0x4
